//
// Generated by NVIDIA NVVM Compiler
//
// Compiler Build ID: CL-36424714
// Cuda compilation tools, release 13.0, V13.0.88
// Based on NVVM 20.0.0
//

.version 9.0
.target sm_100
.address_size 64

	// .globl	_Z11sgemm_naivePKfS0_Pfiiiff
.global .align 1 .b8 _ZN34_INTERNAL_ea0fe6f3_4_k_cu_6617f8204cuda3std3__45__cpo5beginE[1];
.global .align 1 .b8 _ZN34_INTERNAL_ea0fe6f3_4_k_cu_6617f8204cuda3std3__45__cpo3endE[1];
.global .align 1 .b8 _ZN34_INTERNAL_ea0fe6f3_4_k_cu_6617f8204cuda3std3__45__cpo6cbeginE[1];
.global .align 1 .b8 _ZN34_INTERNAL_ea0fe6f3_4_k_cu_6617f8204cuda3std3__45__cpo4cendE[1];
.global .align 1 .b8 _ZN34_INTERNAL_ea0fe6f3_4_k_cu_6617f8204cuda3std3__45__cpo6rbeginE[1];
.global .align 1 .b8 _ZN34_INTERNAL_ea0fe6f3_4_k_cu_6617f8204cuda3std3__45__cpo4rendE[1];
.global .align 1 .b8 _ZN34_INTERNAL_ea0fe6f3_4_k_cu_6617f8204cuda3std3__45__cpo7crbeginE[1];
.global .align 1 .b8 _ZN34_INTERNAL_ea0fe6f3_4_k_cu_6617f8204cuda3std3__45__cpo5crendE[1];
.global .align 1 .b8 _ZN34_INTERNAL_ea0fe6f3_4_k_cu_6617f8204cuda3std3__436_GLOBAL__N__ea0fe6f3_4_k_cu_6617f8206ignoreE[1];
.global .align 1 .b8 _ZN34_INTERNAL_ea0fe6f3_4_k_cu_6617f8204cuda3std3__419piecewise_constructE[1];
.global .align 1 .b8 _ZN34_INTERNAL_ea0fe6f3_4_k_cu_6617f8204cuda3std3__48in_placeE[1];
.global .align 1 .b8 _ZN34_INTERNAL_ea0fe6f3_4_k_cu_6617f8204cuda3std3__420unreachable_sentinelE[1];
.global .align 1 .b8 _ZN34_INTERNAL_ea0fe6f3_4_k_cu_6617f8204cuda3std3__47nulloptE[1];
.global .align 1 .b8 _ZN34_INTERNAL_ea0fe6f3_4_k_cu_6617f8204cuda3std3__48unexpectE[1];
.global .align 1 .b8 _ZN34_INTERNAL_ea0fe6f3_4_k_cu_6617f8204cuda3std6ranges3__45__cpo4swapE[1];
.global .align 1 .b8 _ZN34_INTERNAL_ea0fe6f3_4_k_cu_6617f8204cuda3std6ranges3__45__cpo9iter_moveE[1];
.global .align 1 .b8 _ZN34_INTERNAL_ea0fe6f3_4_k_cu_6617f8204cuda3std6ranges3__45__cpo5beginE[1];
.global .align 1 .b8 _ZN34_INTERNAL_ea0fe6f3_4_k_cu_6617f8204cuda3std6ranges3__45__cpo3endE[1];
.global .align 1 .b8 _ZN34_INTERNAL_ea0fe6f3_4_k_cu_6617f8204cuda3std6ranges3__45__cpo6cbeginE[1];
.global .align 1 .b8 _ZN34_INTERNAL_ea0fe6f3_4_k_cu_6617f8204cuda3std6ranges3__45__cpo4cendE[1];
.global .align 1 .b8 _ZN34_INTERNAL_ea0fe6f3_4_k_cu_6617f8204cuda3std6ranges3__45__cpo7advanceE[1];
.global .align 1 .b8 _ZN34_INTERNAL_ea0fe6f3_4_k_cu_6617f8204cuda3std6ranges3__45__cpo9iter_swapE[1];
.global .align 1 .b8 _ZN34_INTERNAL_ea0fe6f3_4_k_cu_6617f8204cuda3std6ranges3__45__cpo4nextE[1];
.global .align 1 .b8 _ZN34_INTERNAL_ea0fe6f3_4_k_cu_6617f8204cuda3std6ranges3__45__cpo4prevE[1];
.global .align 1 .b8 _ZN34_INTERNAL_ea0fe6f3_4_k_cu_6617f8204cuda3std6ranges3__45__cpo4dataE[1];
.global .align 1 .b8 _ZN34_INTERNAL_ea0fe6f3_4_k_cu_6617f8204cuda3std6ranges3__45__cpo5cdataE[1];
.global .align 1 .b8 _ZN34_INTERNAL_ea0fe6f3_4_k_cu_6617f8204cuda3std6ranges3__45__cpo4sizeE[1];
.global .align 1 .b8 _ZN34_INTERNAL_ea0fe6f3_4_k_cu_6617f8204cuda3std6ranges3__45__cpo5ssizeE[1];
.global .align 1 .b8 _ZN34_INTERNAL_ea0fe6f3_4_k_cu_6617f8204cuda3std6ranges3__45__cpo8distanceE[1];
.global .align 1 .b8 _ZN34_INTERNAL_ea0fe6f3_4_k_cu_6617f8206thrust24THRUST_300001_SM_1000_NS8cuda_cub3parE[1];
.global .align 1 .b8 _ZN34_INTERNAL_ea0fe6f3_4_k_cu_6617f8206thrust24THRUST_300001_SM_1000_NS8cuda_cub10par_nosyncE[1];
.global .align 1 .b8 _ZN34_INTERNAL_ea0fe6f3_4_k_cu_6617f8206thrust24THRUST_300001_SM_1000_NS6system6detail10sequential3seqE[1];
.global .align 1 .b8 _ZN34_INTERNAL_ea0fe6f3_4_k_cu_6617f8206thrust24THRUST_300001_SM_1000_NS12placeholders2_1E[1];
.global .align 1 .b8 _ZN34_INTERNAL_ea0fe6f3_4_k_cu_6617f8206thrust24THRUST_300001_SM_1000_NS12placeholders2_2E[1];
.global .align 1 .b8 _ZN34_INTERNAL_ea0fe6f3_4_k_cu_6617f8206thrust24THRUST_300001_SM_1000_NS12placeholders2_3E[1];
.global .align 1 .b8 _ZN34_INTERNAL_ea0fe6f3_4_k_cu_6617f8206thrust24THRUST_300001_SM_1000_NS12placeholders2_4E[1];
.global .align 1 .b8 _ZN34_INTERNAL_ea0fe6f3_4_k_cu_6617f8206thrust24THRUST_300001_SM_1000_NS12placeholders2_5E[1];
.global .align 1 .b8 _ZN34_INTERNAL_ea0fe6f3_4_k_cu_6617f8206thrust24THRUST_300001_SM_1000_NS12placeholders2_6E[1];
.global .align 1 .b8 _ZN34_INTERNAL_ea0fe6f3_4_k_cu_6617f8206thrust24THRUST_300001_SM_1000_NS12placeholders2_7E[1];
.global .align 1 .b8 _ZN34_INTERNAL_ea0fe6f3_4_k_cu_6617f8206thrust24THRUST_300001_SM_1000_NS12placeholders2_8E[1];
.global .align 1 .b8 _ZN34_INTERNAL_ea0fe6f3_4_k_cu_6617f8206thrust24THRUST_300001_SM_1000_NS12placeholders2_9E[1];
.global .align 1 .b8 _ZN34_INTERNAL_ea0fe6f3_4_k_cu_6617f8206thrust24THRUST_300001_SM_1000_NS12placeholders3_10E[1];
.global .align 1 .b8 _ZN34_INTERNAL_ea0fe6f3_4_k_cu_6617f8206thrust24THRUST_300001_SM_1000_NS3seqE[1];

.visible .entry _Z11sgemm_naivePKfS0_Pfiiiff(
	.param .u64 .ptr .align 1 _Z11sgemm_naivePKfS0_Pfiiiff_param_0,
	.param .u64 .ptr .align 1 _Z11sgemm_naivePKfS0_Pfiiiff_param_1,
	.param .u64 .ptr .align 1 _Z11sgemm_naivePKfS0_Pfiiiff_param_2,
	.param .u32 _Z11sgemm_naivePKfS0_Pfiiiff_param_3,
	.param .u32 _Z11sgemm_naivePKfS0_Pfiiiff_param_4,
	.param .u32 _Z11sgemm_naivePKfS0_Pfiiiff_param_5,
	.param .f32 _Z11sgemm_naivePKfS0_Pfiiiff_param_6,
	.param .f32 _Z11sgemm_naivePKfS0_Pfiiiff_param_7
)
{
	.reg .pred 	%p<13>;
	.reg .b32 	%r<94>;
	.reg .b32 	%f<73>;
	.reg .b64 	%rd<70>;

	ld.param.u64 	%rd4, [_Z11sgemm_naivePKfS0_Pfiiiff_param_0];
	ld.param.u64 	%rd5, [_Z11sgemm_naivePKfS0_Pfiiiff_param_1];
	ld.param.u32 	%r46, [_Z11sgemm_naivePKfS0_Pfiiiff_param_3];
	ld.param.u32 	%r47, [_Z11sgemm_naivePKfS0_Pfiiiff_param_4];
	ld.param.u32 	%r45, [_Z11sgemm_naivePKfS0_Pfiiiff_param_5];
	ld.param.f32 	%f13, [_Z11sgemm_naivePKfS0_Pfiiiff_param_6];
	ld.param.f32 	%f14, [_Z11sgemm_naivePKfS0_Pfiiiff_param_7];
	cvta.to.global.u64 	%rd1, %rd5;
	cvta.to.global.u64 	%rd2, %rd4;
	mov.u32 	%r48, %tid.x;
	mov.u32 	%r49, %ctaid.x;
	mov.u32 	%r50, %ntid.x;
	mad.lo.s32 	%r1, %r49, %r50, %r48;
	mov.u32 	%r2, %tid.y;
	mov.u32 	%r51, %ctaid.y;
	mov.u32 	%r52, %ntid.y;
	mul.lo.s32 	%r3, %r51, %r52;
	add.s32 	%r53, %r3, %r2;
	setp.ge.u32 	%p1, %r1, %r46;
	setp.ge.u32 	%p2, %r53, %r47;
	or.pred  	%p3, %p1, %p2;
	@%p3 bra 	$L__BB0_14;
	setp.lt.s32 	%p4, %r45, 1;
	mov.f32 	%f72, 0f00000000;
	@%p4 bra 	$L__BB0_13;
	mul.lo.s32 	%r5, %r45, %r1;
	and.b32  	%r6, %r45, 7;
	setp.lt.u32 	%p5, %r45, 8;
	mov.f32 	%f72, 0f00000000;
	mov.b32 	%r92, 0;
	@%p5 bra 	$L__BB0_5;
	and.b32  	%r92, %r45, 2147483640;
	neg.s32 	%r90, %r92;
	add.s32 	%r55, %r2, %r47;
	add.s32 	%r89, %r55, %r3;
	shl.b32 	%r10, %r47, 3;
	shl.b32 	%r56, %r47, 1;
	add.s32 	%r88, %r53, %r56;
	mad.lo.s32 	%r87, %r47, 3, %r53;
	shl.b32 	%r57, %r47, 2;
	add.s32 	%r86, %r53, %r57;
	mad.lo.s32 	%r85, %r47, 5, %r53;
	mad.lo.s32 	%r84, %r47, 6, %r53;
	mad.lo.s32 	%r83, %r47, 7, %r53;
	add.s32 	%r81, %r5, 3;
	mov.f32 	%f72, 0f00000000;
	mov.u32 	%r82, %r53;
$L__BB0_4:
	.pragma "nounroll";
	add.s32 	%r58, %r81, -3;
	mul.wide.u32 	%rd6, %r58, 4;
	add.s64 	%rd7, %rd2, %rd6;
	ld.global.nc.f32 	%f19, [%rd7];
	mul.wide.u32 	%rd8, %r82, 4;
	add.s64 	%rd9, %rd1, %rd8;
	ld.global.nc.f32 	%f20, [%rd9];
	fma.rn.f32 	%f21, %f19, %f20, %f72;
	add.s32 	%r59, %r81, -2;
	mul.wide.u32 	%rd10, %r59, 4;
	add.s64 	%rd11, %rd2, %rd10;
	ld.global.nc.f32 	%f22, [%rd11];
	mul.wide.u32 	%rd12, %r89, 4;
	add.s64 	%rd13, %rd1, %rd12;
	ld.global.nc.f32 	%f23, [%rd13];
	fma.rn.f32 	%f24, %f22, %f23, %f21;
	add.s32 	%r60, %r81, -1;
	mul.wide.u32 	%rd14, %r60, 4;
	add.s64 	%rd15, %rd2, %rd14;
	ld.global.nc.f32 	%f25, [%rd15];
	mul.wide.u32 	%rd16, %r88, 4;
	add.s64 	%rd17, %rd1, %rd16;
	ld.global.nc.f32 	%f26, [%rd17];
	fma.rn.f32 	%f27, %f25, %f26, %f24;
	add.s32 	%r61, %r81, 4;
	mul.wide.u32 	%rd18, %r81, 4;
	add.s64 	%rd19, %rd2, %rd18;
	ld.global.nc.f32 	%f28, [%rd19];
	mul.wide.u32 	%rd20, %r87, 4;
	add.s64 	%rd21, %rd1, %rd20;
	ld.global.nc.f32 	%f29, [%rd21];
	fma.rn.f32 	%f30, %f28, %f29, %f27;
	add.s32 	%r62, %r81, 1;
	mul.wide.u32 	%rd22, %r62, 4;
	add.s64 	%rd23, %rd2, %rd22;
	ld.global.nc.f32 	%f31, [%rd23];
	mul.wide.u32 	%rd24, %r86, 4;
	add.s64 	%rd25, %rd1, %rd24;
	ld.global.nc.f32 	%f32, [%rd25];
	fma.rn.f32 	%f33, %f31, %f32, %f30;
	add.s32 	%r63, %r81, 2;
	mul.wide.u32 	%rd26, %r63, 4;
	add.s64 	%rd27, %rd2, %rd26;
	ld.global.nc.f32 	%f34, [%rd27];
	mul.wide.u32 	%rd28, %r85, 4;
	add.s64 	%rd29, %rd1, %rd28;
	ld.global.nc.f32 	%f35, [%rd29];
	fma.rn.f32 	%f36, %f34, %f35, %f33;
	add.s32 	%r64, %r81, 3;
	mul.wide.u32 	%rd30, %r64, 4;
	add.s64 	%rd31, %rd2, %rd30;
	ld.global.nc.f32 	%f37, [%rd31];
	mul.wide.u32 	%rd32, %r84, 4;
	add.s64 	%rd33, %rd1, %rd32;
	ld.global.nc.f32 	%f38, [%rd33];
	fma.rn.f32 	%f39, %f37, %f38, %f36;
	mul.wide.u32 	%rd34, %r61, 4;
	add.s64 	%rd35, %rd2, %rd34;
	ld.global.nc.f32 	%f40, [%rd35];
	mul.wide.u32 	%rd36, %r83, 4;
	add.s64 	%rd37, %rd1, %rd36;
	ld.global.nc.f32 	%f41, [%rd37];
	fma.rn.f32 	%f72, %f40, %f41, %f39;
	add.s32 	%r90, %r90, 8;
	add.s32 	%r89, %r89, %r10;
	add.s32 	%r88, %r88, %r10;
	add.s32 	%r87, %r87, %r10;
	add.s32 	%r86, %r86, %r10;
	add.s32 	%r85, %r85, %r10;
	add.s32 	%r84, %r84, %r10;
	add.s32 	%r83, %r83, %r10;
	add.s32 	%r82, %r82, %r10;
	add.s32 	%r81, %r81, 8;
	setp.ne.s32 	%p6, %r90, 0;
	@%p6 bra 	$L__BB0_4;
$L__BB0_5:
	setp.eq.s32 	%p7, %r6, 0;
	@%p7 bra 	$L__BB0_13;
	and.b32  	%r39, %r45, 3;
	setp.lt.u32 	%p8, %r6, 4;
	@%p8 bra 	$L__BB0_8;
	add.s32 	%r65, %r92, %r5;
	mul.wide.u32 	%rd38, %r65, 4;
	add.s64 	%rd39, %rd2, %rd38;
	ld.global.nc.f32 	%f43, [%rd39];
	mad.lo.s32 	%r66, %r92, %r47, %r53;
	mul.wide.u32 	%rd40, %r66, 4;
	add.s64 	%rd41, %rd1, %rd40;
	ld.global.nc.f32 	%f44, [%rd41];
	fma.rn.f32 	%f45, %f43, %f44, %f72;
	add.s32 	%r67, %r65, 1;
	mul.wide.u32 	%rd42, %r67, 4;
	add.s64 	%rd43, %rd2, %rd42;
	ld.global.nc.f32 	%f46, [%rd43];
	add.s32 	%r68, %r66, %r47;
	mul.wide.u32 	%rd44, %r68, 4;
	add.s64 	%rd45, %rd1, %rd44;
	ld.global.nc.f32 	%f47, [%rd45];
	fma.rn.f32 	%f48, %f46, %f47, %f45;
	add.s32 	%r69, %r65, 2;
	mul.wide.u32 	%rd46, %r69, 4;
	add.s64 	%rd47, %rd2, %rd46;
	ld.global.nc.f32 	%f49, [%rd47];
	add.s32 	%r70, %r68, %r47;
	mul.wide.u32 	%rd48, %r70, 4;
	add.s64 	%rd49, %rd1, %rd48;
	ld.global.nc.f32 	%f50, [%rd49];
	fma.rn.f32 	%f51, %f49, %f50, %f48;
	add.s32 	%r71, %r65, 3;
	mul.wide.u32 	%rd50, %r71, 4;
	add.s64 	%rd51, %rd2, %rd50;
	ld.global.nc.f32 	%f52, [%rd51];
	add.s32 	%r72, %r70, %r47;
	mul.wide.u32 	%rd52, %r72, 4;
	add.s64 	%rd53, %rd1, %rd52;
	ld.global.nc.f32 	%f53, [%rd53];
	fma.rn.f32 	%f72, %f52, %f53, %f51;
	add.s32 	%r92, %r92, 4;
$L__BB0_8:
	setp.eq.s32 	%p9, %r39, 0;
	@%p9 bra 	$L__BB0_13;
	setp.eq.s32 	%p10, %r39, 1;
	@%p10 bra 	$L__BB0_11;
	add.s32 	%r73, %r92, %r5;
	mul.wide.u32 	%rd54, %r73, 4;
	add.s64 	%rd55, %rd2, %rd54;
	ld.global.nc.f32 	%f55, [%rd55];
	mad.lo.s32 	%r74, %r92, %r47, %r53;
	mul.wide.u32 	%rd56, %r74, 4;
	add.s64 	%rd57, %rd1, %rd56;
	ld.global.nc.f32 	%f56, [%rd57];
	fma.rn.f32 	%f57, %f55, %f56, %f72;
	add.s32 	%r75, %r73, 1;
	mul.wide.u32 	%rd58, %r75, 4;
	add.s64 	%rd59, %rd2, %rd58;
	ld.global.nc.f32 	%f58, [%rd59];
	add.s32 	%r76, %r74, %r47;
	mul.wide.u32 	%rd60, %r76, 4;
	add.s64 	%rd61, %rd1, %rd60;
	ld.global.nc.f32 	%f59, [%rd61];
	fma.rn.f32 	%f72, %f58, %f59, %f57;
	add.s32 	%r92, %r92, 2;
$L__BB0_11:
	and.b32  	%r77, %r45, 1;
	setp.eq.b32 	%p11, %r77, 1;
	not.pred 	%p12, %p11;
	@%p12 bra 	$L__BB0_13;
	add.s32 	%r78, %r92, %r5;
	mul.wide.u32 	%rd62, %r78, 4;
	add.s64 	%rd63, %rd2, %rd62;
	ld.global.nc.f32 	%f60, [%rd63];
	mad.lo.s32 	%r79, %r92, %r47, %r53;
	mul.wide.u32 	%rd64, %r79, 4;
	add.s64 	%rd65, %rd1, %rd64;
	ld.global.nc.f32 	%f61, [%rd65];
	fma.rn.f32 	%f72, %f60, %f61, %f72;
$L__BB0_13:
	ld.param.u64 	%rd69, [_Z11sgemm_naivePKfS0_Pfiiiff_param_2];
	mad.lo.s32 	%r80, %r47, %r1, %r53;
	cvta.to.global.u64 	%rd66, %rd69;
	mul.wide.u32 	%rd67, %r80, 4;
	add.s64 	%rd68, %rd66, %rd67;
	ld.global.f32 	%f62, [%rd68];
	mul.f32 	%f63, %f14, %f62;
	fma.rn.f32 	%f64, %f13, %f72, %f63;
	st.global.f32 	[%rd68], %f64;
$L__BB0_14:
	ret;

}
	// .globl	_ZN3cub18CUB_300001_SM_10006detail11EmptyKernelIvEEvv
.visible .entry _ZN3cub18CUB_300001_SM_10006detail11EmptyKernelIvEEvv()
{


	ret;

}
	// .globl	_ZN3cub18CUB_300001_SM_10006detail8for_each13static_kernelINS2_12policy_hub_t12policy_500_tEmN6thrust24THRUST_300001_SM_1000_NS8cuda_cub20__uninitialized_fill7functorINS7_10device_ptrIfEEfEEEEvT0_T1_
.visible .entry _ZN3cub18CUB_300001_SM_10006detail8for_each13static_kernelINS2_12policy_hub_t12policy_500_tEmN6thrust24THRUST_300001_SM_1000_NS8cuda_cub20__uninitialized_fill7functorINS7_10device_ptrIfEEfEEEEvT0_T1_(
	.param .u64 _ZN3cub18CUB_300001_SM_10006detail8for_each13static_kernelINS2_12policy_hub_t12policy_500_tEmN6thrust24THRUST_300001_SM_1000_NS8cuda_cub20__uninitialized_fill7functorINS7_10device_ptrIfEEfEEEEvT0_T1__param_0,
	.param .align 8 .b8 _ZN3cub18CUB_300001_SM_10006detail8for_each13static_kernelINS2_12policy_hub_t12policy_500_tEmN6thrust24THRUST_300001_SM_1000_NS8cuda_cub20__uninitialized_fill7functorINS7_10device_ptrIfEEfEEEEvT0_T1__param_1[16]
)
.maxntid 256
{
	.reg .pred 	%p<4>;
	.reg .b16 	%rs<5>;
	.reg .b32 	%r<10>;
	.reg .b32 	%f<3>;
	.reg .b64 	%rd<16>;

	ld.param.f32 	%f2, [_ZN3cub18CUB_300001_SM_10006detail8for_each13static_kernelINS2_12policy_hub_t12policy_500_tEmN6thrust24THRUST_300001_SM_1000_NS8cuda_cub20__uninitialized_fill7functorINS7_10device_ptrIfEEfEEEEvT0_T1__param_1+8];
	ld.param.u64 	%rd4, [_ZN3cub18CUB_300001_SM_10006detail8for_each13static_kernelINS2_12policy_hub_t12policy_500_tEmN6thrust24THRUST_300001_SM_1000_NS8cuda_cub20__uninitialized_fill7functorINS7_10device_ptrIfEEfEEEEvT0_T1__param_1];
	ld.param.u64 	%rd5, [_ZN3cub18CUB_300001_SM_10006detail8for_each13static_kernelINS2_12policy_hub_t12policy_500_tEmN6thrust24THRUST_300001_SM_1000_NS8cuda_cub20__uninitialized_fill7functorINS7_10device_ptrIfEEfEEEEvT0_T1__param_0];
	mov.u32 	%r7, %ctaid.x;
	mul.wide.u32 	%rd1, %r7, 512;
	sub.s64 	%rd2, %rd5, %rd1;
	setp.lt.u64 	%p1, %rd2, 512;
	@%p1 bra 	$L__BB2_2;
	mov.u32 	%r9, %tid.x;
	cvta.to.global.u64 	%rd11, %rd4;
	cvt.u64.u32 	%rd12, %r9;
	add.s64 	%rd13, %rd1, %rd12;
	shl.b64 	%rd14, %rd13, 2;
	add.s64 	%rd15, %rd11, %rd14;
	st.global.f32 	[%rd15], %f2;
	st.global.f32 	[%rd15+1024], %f2;
	bra.uni 	$L__BB2_6;
$L__BB2_2:
	cvta.to.global.u64 	%rd6, %rd4;
	mov.u32 	%r1, %tid.x;
	cvt.u64.u32 	%rd7, %r1;
	setp.le.u64 	%p2, %rd2, %rd7;
	add.s64 	%rd8, %rd1, %rd7;
	shl.b64 	%rd9, %rd8, 2;
	add.s64 	%rd3, %rd6, %rd9;
	@%p2 bra 	$L__BB2_4;
	st.global.f32 	[%rd3], %f2;
$L__BB2_4:
	add.s32 	%r8, %r1, 256;
	cvt.u64.u32 	%rd10, %r8;
	setp.le.u64 	%p3, %rd2, %rd10;
	@%p3 bra 	$L__BB2_6;
	st.global.f32 	[%rd3+1024], %f2;
$L__BB2_6:
	ret;

}


// ===== COMPILED SASS (sm_100) =====

	.target	sm_100

	.elftype	@"ET_EXEC"


//--------------------- .note.nv.tkinfo           --------------------------
	.section	.note.nv.tkinfo,"",@"SHT_NOTE"
	.sectionflags	@"SHF_NOTE_NV_TKINFO"
	.tkinfo
        /*0018*/ 	.word	0x00000002
        /*0030*/ 	.string	""
        /*0030*/ 	.string	"ptxas"
        /*0030*/ 	.string	"Cuda compilation tools, release 13.0, V13.0.88"
        /*0030*/ 	.string	"Build cuda_13.0.r13.0/compiler.36424714_0"
        /*0030*/ 	.string	"-arch sm_100 -m 64 "



//--------------------- .note.nv.cuinfo           --------------------------
	.section	.note.nv.cuinfo,"",@"SHT_NOTE"
	.sectionflags	@"SHF_NOTE_NV_CUINFO"
        /*0018*/ 	.short	0x0002
        /*001a*/ 	.short	0x0064
        /*001c*/ 	.short	0x0082
	.zero		2


//--------------------- .nv.info                  --------------------------
	.section	.nv.info,"",@"SHT_CUDA_INFO"
	.align	4


	//----- nvinfo : EIATTR_REGCOUNT
	.align		4
        /*0000*/ 	.byte	0x04, 0x2f
        /*0002*/ 	.short	(.L_44 - .L_43)
	.align		4
.L_43:
        /*0004*/ 	.word	index@(_Z11sgemm_naivePKfS0_Pfiiiff)
        /*0008*/ 	.word	0x00000020


	//----- nvinfo : EIATTR_FRAME_SIZE
	.align		4
.L_44:
        /*000c*/ 	.byte	0x04, 0x11
        /*000e*/ 	.short	(.L_46 - .L_45)
	.align		4
.L_45:
        /*0010*/ 	.word	index@(_Z11sgemm_naivePKfS0_Pfiiiff)
        /*0014*/ 	.word	0x00000000


	//----- nvinfo : EIATTR_REGCOUNT
	.align		4
.L_46:
        /*0018*/ 	.byte	0x04, 0x2f
        /*001a*/ 	.short	(.L_48 - .L_47)
	.align		4
.L_47:
        /*001c*/ 	.word	index@(_ZN3cub18CUB_300001_SM_10006detail11EmptyKernelIvEEvv)
        /*0020*/ 	.word	0x00000004


	//----- nvinfo : EIATTR_FRAME_SIZE
	.align		4
.L_48:
        /*0024*/ 	.byte	0x04, 0x11
        /*0026*/ 	.short	(.L_50 - .L_49)
	.align		4
.L_49:
        /*0028*/ 	.word	index@(_ZN3cub18CUB_300001_SM_10006detail11EmptyKernelIvEEvv)
        /*002c*/ 	.word	0x00000000


	//----- nvinfo : EIATTR_REGCOUNT
	.align		4
.L_50:
        /*0030*/ 	.byte	0x04, 0x2f
        /*0032*/ 	.short	(.L_52 - .L_51)
	.align		4
.L_51:
        /*0034*/ 	.word	index@(_ZN3cub18CUB_300001_SM_10006detail8for_each13static_kernelINS2_12policy_hub_t12policy_500_tEmN6thrust24THRUST_300001_SM_1000_NS8cuda_cub20__uninitialized_fill7functorINS7_10device_ptrIfEEfEEEEvT0_T1_)
        /*0038*/ 	.word	0x00000008


	//----- nvinfo : EIATTR_FRAME_SIZE
	.align		4
.L_52:
        /*003c*/ 	.byte	0x04, 0x11
        /*003e*/ 	.short	(.L_54 - .L_53)
	.align		4
.L_53:
        /*0040*/ 	.word	index@(_ZN3cub18CUB_300001_SM_10006detail8for_each13static_kernelINS2_12policy_hub_t12policy_500_tEmN6thrust24THRUST_300001_SM_1000_NS8cuda_cub20__uninitialized_fill7functorINS7_10device_ptrIfEEfEEEEvT0_T1_)
        /*0044*/ 	.word	0x00000000


	//----- nvinfo : EIATTR_MIN_STACK_SIZE
	.align		4
.L_54:
        /*0048*/ 	.byte	0x04, 0x12
        /*004a*/ 	.short	(.L_56 - .L_55)
	.align		4
.L_55:
        /*004c*/ 	.word	index@(_ZN3cub18CUB_300001_SM_10006detail8for_each13static_kernelINS2_12policy_hub_t12policy_500_tEmN6thrust24THRUST_300001_SM_1000_NS8cuda_cub20__uninitialized_fill7functorINS7_10device_ptrIfEEfEEEEvT0_T1_)
        /*0050*/ 	.word	0x00000000


	//----- nvinfo : EIATTR_MIN_STACK_SIZE
	.align		4
.L_56:
        /*0054*/ 	.byte	0x04, 0x12
        /*0056*/ 	.short	(.L_58 - .L_57)
	.align		4
.L_57:
        /*0058*/ 	.word	index@(_ZN3cub18CUB_300001_SM_10006detail11EmptyKernelIvEEvv)
        /*005c*/ 	.word	0x00000000


	//----- nvinfo : EIATTR_MIN_STACK_SIZE
	.align		4
.L_58:
        /*0060*/ 	.byte	0x04, 0x12
        /*0062*/ 	.short	(.L_60 - .L_59)
	.align		4
.L_59:
        /*0064*/ 	.word	index@(_Z11sgemm_naivePKfS0_Pfiiiff)
        /*0068*/ 	.word	0x00000000
.L_60:


//--------------------- .nv.compat                --------------------------
	.section	.nv.compat,"",@"SHT_CUDA_COMPAT_INFO"
	.align	4
        /*0000*/ 	.byte	0x02, 0x09, 0x00, 0x00, 0x02, 0x02, 0x01, 0x00, 0x02, 0x05, 0x05, 0x00, 0x03, 0x07, 0x01, 0x01
        /*0010*/ 	.byte	0x02, 0x03, 0x00, 0x00, 0x02, 0x06, 0x01, 0x00, 0x04, 0x0b, 0x08, 0x00, 0x09, 0x00, 0x00, 0x00
        /*0020*/ 	.byte	0x00, 0x00, 0x00, 0x00


//--------------------- .nv.info._ZN3cub18CUB_300001_SM_10006detail8for_each13static_kernelINS2_12policy_hub_t12policy_500_tEmN6thrust24THRUST_300001_SM_1000_NS8cuda_cub20__uninitialized_fill7functorINS7_10device_ptrIfEEfEEEEvT0_T1_ --------------------------
	.section	.nv.info._ZN3cub18CUB_300001_SM_10006detail8for_each13static_kernelINS2_12policy_hub_t12policy_500_tEmN6thrust24THRUST_300001_SM_1000_NS8cuda_cub20__uninitialized_fill7functorINS7_10device_ptrIfEEfEEEEvT0_T1_,"",@"SHT_CUDA_INFO"
	.sectionflags	@""
	.align	4


	//----- nvinfo : EIATTR_CUDA_API_VERSION
	.align		4
        /*0000*/ 	.byte	0x04, 0x37
        /*0002*/ 	.short	(.L_62 - .L_61)
.L_61:
        /*0004*/ 	.word	0x00000082


	//----- nvinfo : EIATTR_KPARAM_INFO
	.align		4
.L_62:
        /*0008*/ 	.byte	0x04, 0x17
        /*000a*/ 	.short	(.L_64 - .L_63)
.L_63:
        /*000c*/ 	.word	0x00000000
        /*0010*/ 	.short	0x0001
        /*0012*/ 	.short	0x0008
        /*0014*/ 	.byte	0x00, 0xf0, 0x41, 0x00


	//----- nvinfo : EIATTR_KPARAM_INFO
	.align		4
.L_64:
        /*0018*/ 	.byte	0x04, 0x17
        /*001a*/ 	.short	(.L_66 - .L_65)
.L_65:
        /*001c*/ 	.word	0x00000000
        /*0020*/ 	.short	0x0000
        /*0022*/ 	.short	0x0000
        /*0024*/ 	.byte	0x00, 0xf0, 0x21, 0x00


	//----- nvinfo : EIATTR_SPARSE_MMA_MASK
	.align		4
.L_66:
        /*0028*/ 	.byte	0x03, 0x50
        /*002a*/ 	.short	0x0000


	//----- nvinfo : EIATTR_MAXREG_COUNT
	.align		4
        /*002c*/ 	.byte	0x03, 0x1b
        /*002e*/ 	.short	0x00ff


	//----- nvinfo : EIATTR_MERCURY_ISA_VERSION
	.align		4
        /*0030*/ 	.byte	0x03, 0x5f
        /*0032*/ 	.short	0x0101


	//----- nvinfo : EIATTR_VRC_CTA_INIT_COUNT
	.align		4
        /*0034*/ 	.byte	0x02, 0x4a
	.zero		1
	.zero		1


	//----- nvinfo : EIATTR_EXIT_INSTR_OFFSETS
	.align		4
        /*0038*/ 	.byte	0x04, 0x1c
        /*003a*/ 	.short	(.L_68 - .L_67)


	//   ....[0]....
.L_67:
        /*003c*/ 	.word	0x00000130


	//   ....[1]....
        /*0040*/ 	.word	0x00000230


	//   ....[2]....
        /*0044*/ 	.word	0x00000260


	//----- nvinfo : EIATTR_MAX_THREADS
	.align		4
.L_68:
        /*0048*/ 	.byte	0x04, 0x05
        /*004a*/ 	.short	(.L_70 - .L_69)
.L_69:
        /*004c*/ 	.word	0x00000100
        /*0050*/ 	.word	0x00000001
        /*0054*/ 	.word	0x00000001


	//----- nvinfo : EIATTR_CBANK_PARAM_SIZE
	.align		4
.L_70:
        /*0058*/ 	.byte	0x03, 0x19
        /*005a*/ 	.short	0x0018


	//----- nvinfo : EIATTR_PARAM_CBANK
	.align		4
        /*005c*/ 	.byte	0x04, 0x0a
        /*005e*/ 	.short	(.L_72 - .L_71)
	.align		4
.L_71:
        /*0060*/ 	.word	index@(.nv.constant0._ZN3cub18CUB_300001_SM_10006detail8for_each13static_kernelINS2_12policy_hub_t12policy_500_tEmN6thrust24THRUST_300001_SM_1000_NS8cuda_cub20__uninitialized_fill7functorINS7_10device_ptrIfEEfEEEEvT0_T1_)
        /*0064*/ 	.short	0x0380
        /*0066*/ 	.short	0x0018


	//----- nvinfo : EIATTR_SW_WAR
	.align		4
.L_72:
        /*0068*/ 	.byte	0x04, 0x36
        /*006a*/ 	.short	(.L_74 - .L_73)
.L_73:
        /*006c*/ 	.word	0x00000008
.L_74:


//--------------------- .nv.info._ZN3cub18CUB_300001_SM_10006detail11EmptyKernelIvEEvv --------------------------
	.section	.nv.info._ZN3cub18CUB_300001_SM_10006detail11EmptyKernelIvEEvv,"",@"SHT_CUDA_INFO"
	.sectionflags	@""
	.align	4


	//----- nvinfo : EIATTR_CUDA_API_VERSION
	.align		4
        /*0000*/ 	.byte	0x04, 0x37
        /*0002*/ 	.short	(.L_76 - .L_75)
.L_75:
        /*0004*/ 	.word	0x00000082


	//----- nvinfo : EIATTR_SPARSE_MMA_MASK
	.align		4
.L_76:
        /*0008*/ 	.byte	0x03, 0x50
        /*000a*/ 	.short	0x0000


	//----- nvinfo : EIATTR_MAXREG_COUNT
	.align		4
        /*000c*/ 	.byte	0x03, 0x1b
        /*000e*/ 	.short	0x00ff


	//----- nvinfo : EIATTR_MERCURY_ISA_VERSION
	.align		4
        /*0010*/ 	.byte	0x03, 0x5f
        /*0012*/ 	.short	0x0101


	//----- nvinfo : EIATTR_VRC_CTA_INIT_COUNT
	.align		4
        /*0014*/ 	.byte	0x02, 0x4a
	.zero		1
	.zero		1


	//----- nvinfo : EIATTR_EXIT_INSTR_OFFSETS
	.align		4
        /*0018*/ 	.byte	0x04, 0x1c
        /*001a*/ 	.short	(.L_78 - .L_77)


	//   ....[0]....
.L_77:
        /*001c*/ 	.word	0x00000010


	//----- nvinfo : EIATTR_SW_WAR
	.align		4
.L_78:
        /*0020*/ 	.byte	0x04, 0x36
        /*0022*/ 	.short	(.L_80 - .L_79)
.L_79:
        /*0024*/ 	.word	0x00000008
.L_80:


//--------------------- .nv.info._Z11sgemm_naivePKfS0_Pfiiiff --------------------------
	.section	.nv.info._Z11sgemm_naivePKfS0_Pfiiiff,"",@"SHT_CUDA_INFO"
	.sectionflags	@""
	.align	4


	//----- nvinfo : EIATTR_CUDA_API_VERSION
	.align		4
        /*0000*/ 	.byte	0x04, 0x37
        /*0002*/ 	.short	(.L_82 - .L_81)
.L_81:
        /*0004*/ 	.word	0x00000082


	//----- nvinfo : EIATTR_KPARAM_INFO
	.align		4
.L_82:
        /*0008*/ 	.byte	0x04, 0x17
        /*000a*/ 	.short	(.L_84 - .L_83)
.L_83:
        /*000c*/ 	.word	0x00000000
        /*0010*/ 	.short	0x0007
        /*0012*/ 	.short	0x0028
        /*0014*/ 	.byte	0x00, 0xf0, 0x11, 0x00


	//----- nvinfo : EIATTR_KPARAM_INFO
	.align		4
.L_84:
        /*0018*/ 	.byte	0x04, 0x17
        /*001a*/ 	.short	(.L_86 - .L_85)
.L_85:
        /*001c*/ 	.word	0x00000000
        /*0020*/ 	.short	0x0006
        /*0022*/ 	.short	0x0024
        /*0024*/ 	.byte	0x00, 0xf0, 0x11, 0x00


	//----- nvinfo : EIATTR_KPARAM_INFO
	.align		4
.L_86:
        /*0028*/ 	.byte	0x04, 0x17
        /*002a*/ 	.short	(.L_88 - .L_87)
.L_87:
        /*002c*/ 	.word	0x00000000
        /*0030*/ 	.short	0x0005
        /*0032*/ 	.short	0x0020
        /*0034*/ 	.byte	0x00, 0xf0, 0x11, 0x00


	//----- nvinfo : EIATTR_KPARAM_INFO
	.align		4
.L_88:
        /*0038*/ 	.byte	0x04, 0x17
        /*003a*/ 	.short	(.L_90 - .L_89)
.L_89:
        /*003c*/ 	.word	0x00000000
        /*0040*/ 	.short	0x0004
        /*0042*/ 	.short	0x001c
        /*0044*/ 	.byte	0x00, 0xf0, 0x11, 0x00


	//----- nvinfo : EIATTR_KPARAM_INFO
	.align		4
.L_90:
        /*0048*/ 	.byte	0x04, 0x17
        /*004a*/ 	.short	(.L_92 - .L_91)
.L_91:
        /*004c*/ 	.word	0x00000000
        /*0050*/ 	.short	0x0003
        /*0052*/ 	.short	0x0018
        /*0054*/ 	.byte	0x00, 0xf0, 0x11, 0x00


	//----- nvinfo : EIATTR_KPARAM_INFO
	.align		4
.L_92:
        /*0058*/ 	.byte	0x04, 0x17
        /*005a*/ 	.short	(.L_94 - .L_93)
.L_93:
        /*005c*/ 	.word	0x00000000
        /*0060*/ 	.short	0x0002
        /*0062*/ 	.short	0x0010
        /*0064*/ 	.byte	0x00, 0xf5, 0x21, 0x00


	//----- nvinfo : EIATTR_KPARAM_INFO
	.align		4
.L_94:
        /*0068*/ 	.byte	0x04, 0x17
        /*006a*/ 	.short	(.L_96 - .L_95)
.L_95:
        /*006c*/ 	.word	0x00000000
        /*0070*/ 	.short	0x0001
        /*0072*/ 	.short	0x0008
        /*0074*/ 	.byte	0x00, 0xf5, 0x21, 0x00


	//----- nvinfo : EIATTR_KPARAM_INFO
	.align		4
.L_96:
        /*0078*/ 	.byte	0x04, 0x17
        /*007a*/ 	.short	(.L_98 - .L_97)
.L_97:
        /*007c*/ 	.word	0x00000000
        /*0080*/ 	.short	0x0000
        /*0082*/ 	.short	0x0000
        /*0084*/ 	.byte	0x00, 0xf5, 0x21, 0x00


	//----- nvinfo : EIATTR_SPARSE_MMA_MASK
	.align		4
.L_98:
        /*0088*/ 	.byte	0x03, 0x50
        /*008a*/ 	.short	0x0000


	//----- nvinfo : EIATTR_MAXREG_COUNT
	.align		4
        /*008c*/ 	.byte	0x03, 0x1b
        /*008e*/ 	.short	0x00ff


	//----- nvinfo : EIATTR_MERCURY_ISA_VERSION
	.align		4
        /*0090*/ 	.byte	0x03, 0x5f
        /*0092*/ 	.short	0x0101


	//----- nvinfo : EIATTR_VRC_CTA_INIT_COUNT
	.align		4
        /*0094*/ 	.byte	0x02, 0x4a
	.zero		1
	.zero		1


	//----- nvinfo : EIATTR_EXIT_INSTR_OFFSETS
	.align		4
        /*0098*/ 	.byte	0x04, 0x1c
        /*009a*/ 	.short	(.L_100 - .L_99)


	//   ....[0]....
.L_99:
        /*009c*/ 	.word	0x000000d0


	//   ....[1]....
        /*00a0*/ 	.word	0x00000ad0


	//----- nvinfo : EIATTR_CBANK_PARAM_SIZE
	.align		4
.L_100:
        /*00a4*/ 	.byte	0x03, 0x19
        /*00a6*/ 	.short	0x002c


	//----- nvinfo : EIATTR_PARAM_CBANK
	.align		4
        /*00a8*/ 	.byte	0x04, 0x0a
        /*00aa*/ 	.short	(.L_102 - .L_101)
	.align		4
.L_101:
        /*00ac*/ 	.word	index@(.nv.constant0._Z11sgemm_naivePKfS0_Pfiiiff)
        /*00b0*/ 	.short	0x0380
        /*00b2*/ 	.short	0x002c


	//----- nvinfo : EIATTR_SW_WAR
	.align		4
.L_102:
        /*00b4*/ 	.byte	0x04, 0x36
        /*00b6*/ 	.short	(.L_104 - .L_103)
.L_103:
        /*00b8*/ 	.word	0x00000008
.L_104:


//--------------------- .nv.callgraph             --------------------------
	.section	.nv.callgraph,"",@"SHT_CUDA_CALLGRAPH"
	.align	4
	.sectionentsize	8
	.align		4
        /*0000*/ 	.word	0x00000000
	.align		4
        /*0004*/ 	.word	0xffffffff
	.align		4
        /*0008*/ 	.word	0x00000000
	.align		4
        /*000c*/ 	.word	0xfffffffe
	.align		4
        /*0010*/ 	.word	0x00000000
	.align		4
        /*0014*/ 	.word	0xfffffffd
	.align		4
        /*0018*/ 	.word	0x00000000
	.align		4
        /*001c*/ 	.word	0xfffffffc


//--------------------- .nv.constant4             --------------------------
	.section	.nv.constant4,"a",@progbits
	.align	8
	.align		8
.nv.constant4:
        /*0000*/ 	.dword	_ZN34_INTERNAL_ea0fe6f3_4_k_cu_6617f8204cuda3std3__45__cpo5beginE
	.align		8
        /*0008*/ 	.dword	_ZN34_INTERNAL_ea0fe6f3_4_k_cu_6617f8204cuda3std3__45__cpo3endE
	.align		8
        /*0010*/ 	.dword	_ZN34_INTERNAL_ea0fe6f3_4_k_cu_6617f8204cuda3std3__45__cpo6cbeginE
	.align		8
        /*0018*/ 	.dword	_ZN34_INTERNAL_ea0fe6f3_4_k_cu_6617f8204cuda3std3__45__cpo4cendE
	.align		8
        /*0020*/ 	.dword	_ZN34_INTERNAL_ea0fe6f3_4_k_cu_6617f8204cuda3std3__45__cpo6rbeginE
	.align		8
        /*0028*/ 	.dword	_ZN34_INTERNAL_ea0fe6f3_4_k_cu_6617f8204cuda3std3__45__cpo4rendE
	.align		8
        /*0030*/ 	.dword	_ZN34_INTERNAL_ea0fe6f3_4_k_cu_6617f8204cuda3std3__45__cpo7crbeginE
	.align		8
        /*0038*/ 	.dword	_ZN34_INTERNAL_ea0fe6f3_4_k_cu_6617f8204cuda3std3__45__cpo5crendE
	.align		8
        /*0040*/ 	.dword	_ZN34_INTERNAL_ea0fe6f3_4_k_cu_6617f8204cuda3std3__436_GLOBAL__N__ea0fe6f3_4_k_cu_6617f8206ignoreE
	.align		8
        /*0048*/ 	.dword	_ZN34_INTERNAL_ea0fe6f3_4_k_cu_6617f8204cuda3std3__419piecewise_constructE
	.align		8
        /*0050*/ 	.dword	_ZN34_INTERNAL_ea0fe6f3_4_k_cu_6617f8204cuda3std3__48in_placeE
	.align		8
        /*0058*/ 	.dword	_ZN34_INTERNAL_ea0fe6f3_4_k_cu_6617f8204cuda3std3__420unreachable_sentinelE
	.align		8
        /*0060*/ 	.dword	_ZN34_INTERNAL_ea0fe6f3_4_k_cu_6617f8204cuda3std3__47nulloptE
	.align		8
        /*0068*/ 	.dword	_ZN34_INTERNAL_ea0fe6f3_4_k_cu_6617f8204cuda3std3__48unexpectE
	.align		8
        /*0070*/ 	.dword	_ZN34_INTERNAL_ea0fe6f3_4_k_cu_6617f8204cuda3std6ranges3__45__cpo4swapE
	.align		8
        /*0078*/ 	.dword	_ZN34_INTERNAL_ea0fe6f3_4_k_cu_6617f8204cuda3std6ranges3__45__cpo9iter_moveE
	.align		8
        /*0080*/ 	.dword	_ZN34_INTERNAL_ea0fe6f3_4_k_cu_6617f8204cuda3std6ranges3__45__cpo5beginE
	.align		8
        /*0088*/ 	.dword	_ZN34_INTERNAL_ea0fe6f3_4_k_cu_6617f8204cuda3std6ranges3__45__cpo3endE
	.align		8
        /*0090*/ 	.dword	_ZN34_INTERNAL_ea0fe6f3_4_k_cu_6617f8204cuda3std6ranges3__45__cpo6cbeginE
	.align		8
        /*0098*/ 	.dword	_ZN34_INTERNAL_ea0fe6f3_4_k_cu_6617f8204cuda3std6ranges3__45__cpo4cendE
	.align		8
        /*00a0*/ 	.dword	_ZN34_INTERNAL_ea0fe6f3_4_k_cu_6617f8204cuda3std6ranges3__45__cpo7advanceE
	.align		8
        /*00a8*/ 	.dword	_ZN34_INTERNAL_ea0fe6f3_4_k_cu_6617f8204cuda3std6ranges3__45__cpo9iter_swapE
	.align		8
        /*00b0*/ 	.dword	_ZN34_INTERNAL_ea0fe6f3_4_k_cu_6617f8204cuda3std6ranges3__45__cpo4nextE
	.align		8
        /*00b8*/ 	.dword	_ZN34_INTERNAL_ea0fe6f3_4_k_cu_6617f8204cuda3std6ranges3__45__cpo4prevE
	.align		8
        /*00c0*/ 	.dword	_ZN34_INTERNAL_ea0fe6f3_4_k_cu_6617f8204cuda3std6ranges3__45__cpo4dataE
	.align		8
        /*00c8*/ 	.dword	_ZN34_INTERNAL_ea0fe6f3_4_k_cu_6617f8204cuda3std6ranges3__45__cpo5cdataE
	.align		8
        /*00d0*/ 	.dword	_ZN34_INTERNAL_ea0fe6f3_4_k_cu_6617f8204cuda3std6ranges3__45__cpo4sizeE
	.align		8
        /*00d8*/ 	.dword	_ZN34_INTERNAL_ea0fe6f3_4_k_cu_6617f8204cuda3std6ranges3__45__cpo5ssizeE
	.align		8
        /*00e0*/ 	.dword	_ZN34_INTERNAL_ea0fe6f3_4_k_cu_6617f8204cuda3std6ranges3__45__cpo8distanceE
	.align		8
        /*00e8*/ 	.dword	_ZN34_INTERNAL_ea0fe6f3_4_k_cu_6617f8206thrust24THRUST_300001_SM_1000_NS8cuda_cub3parE
	.align		8
        /*00f0*/ 	.dword	_ZN34_INTERNAL_ea0fe6f3_4_k_cu_6617f8206thrust24THRUST_300001_SM_1000_NS8cuda_cub10par_nosyncE
	.align		8
        /*00f8*/ 	.dword	_ZN34_INTERNAL_ea0fe6f3_4_k_cu_6617f8206thrust24THRUST_300001_SM_1000_NS6system6detail10sequential3seqE
	.align		8
        /*0100*/ 	.dword	_ZN34_INTERNAL_ea0fe6f3_4_k_cu_6617f8206thrust24THRUST_300001_SM_1000_NS12placeholders2_1E
	.align		8
        /*0108*/ 	.dword	_ZN34_INTERNAL_ea0fe6f3_4_k_cu_6617f8206thrust24THRUST_300001_SM_1000_NS12placeholders2_2E
	.align		8
        /*0110*/ 	.dword	_ZN34_INTERNAL_ea0fe6f3_4_k_cu_6617f8206thrust24THRUST_300001_SM_1000_NS12placeholders2_3E
	.align		8
        /*0118*/ 	.dword	_ZN34_INTERNAL_ea0fe6f3_4_k_cu_6617f8206thrust24THRUST_300001_SM_1000_NS12placeholders2_4E
	.align		8
        /*0120*/ 	.dword	_ZN34_INTERNAL_ea0fe6f3_4_k_cu_6617f8206thrust24THRUST_300001_SM_1000_NS12placeholders2_5E
	.align		8
        /*0128*/ 	.dword	_ZN34_INTERNAL_ea0fe6f3_4_k_cu_6617f8206thrust24THRUST_300001_SM_1000_NS12placeholders2_6E
	.align		8
        /*0130*/ 	.dword	_ZN34_INTERNAL_ea0fe6f3_4_k_cu_6617f8206thrust24THRUST_300001_SM_1000_NS12placeholders2_7E
	.align		8
        /*0138*/ 	.dword	_ZN34_INTERNAL_ea0fe6f3_4_k_cu_6617f8206thrust24THRUST_300001_SM_1000_NS12placeholders2_8E
	.align		8
        /*0140*/ 	.dword	_ZN34_INTERNAL_ea0fe6f3_4_k_cu_6617f8206thrust24THRUST_300001_SM_1000_NS12placeholders2_9E
	.align		8
        /*0148*/ 	.dword	_ZN34_INTERNAL_ea0fe6f3_4_k_cu_6617f8206thrust24THRUST_300001_SM_1000_NS12placeholders3_10E
	.align		8
        /*0150*/ 	.dword	_ZN34_INTERNAL_ea0fe6f3_4_k_cu_6617f8206thrust24THRUST_300001_SM_1000_NS3seqE


//--------------------- .text._ZN3cub18CUB_300001_SM_10006detail8for_each13static_kernelINS2_12policy_hub_t12policy_500_tEmN6thrust24THRUST_300001_SM_1000_NS8cuda_cub20__uninitialized_fill7functorINS7_10device_ptrIfEEfEEEEvT0_T1_ --------------------------
	.section	.text._ZN3cub18CUB_300001_SM_10006detail8for_each13static_kernelINS2_12policy_hub_t12policy_500_tEmN6thrust24THRUST_300001_SM_1000_NS8cuda_cub20__uninitialized_fill7functorINS7_10device_ptrIfEEfEEEEvT0_T1_,"ax",@progbits
	.align	128
        .global         _ZN3cub18CUB_300001_SM_10006detail8for_each13static_kernelINS2_12policy_hub_t12policy_500_tEmN6thrust24THRUST_300001_SM_1000_NS8cuda_cub20__uninitialized_fill7functorINS7_10device_ptrIfEEfEEEEvT0_T1_
        .type           _ZN3cub18CUB_300001_SM_10006detail8for_each13static_kernelINS2_12policy_hub_t12policy_500_tEmN6thrust24THRUST_300001_SM_1000_NS8cuda_cub20__uninitialized_fill7functorINS7_10device_ptrIfEEfEEEEvT0_T1_,@function
        .size           _ZN3cub18CUB_300001_SM_10006detail8for_each13static_kernelINS2_12policy_hub_t12policy_500_tEmN6thrust24THRUST_300001_SM_1000_NS8cuda_cub20__uninitialized_fill7functorINS7_10device_ptrIfEEfEEEEvT0_T1_,(.L_x_8 - _ZN3cub18CUB_300001_SM_10006detail8for_each13static_kernelINS2_12policy_hub_t12policy_500_tEmN6thrust24THRUST_300001_SM_1000_NS8cuda_cub20__uninitialized_fill7functorINS7_10device_ptrIfEEfEEEEvT0_T1_)
        .other          _ZN3cub18CUB_300001_SM_10006detail8for_each13static_kernelINS2_12policy_hub_t12policy_500_tEmN6thrust24THRUST_300001_SM_1000_NS8cuda_cub20__uninitialized_fill7functorINS7_10device_ptrIfEEfEEEEvT0_T1_,@"STO_CUDA_ENTRY STV_DEFAULT"
_ZN3cub18CUB_300001_SM_10006detail8for_each13static_kernelINS2_12policy_hub_t12policy_500_tEmN6thrust24THRUST_300001_SM_1000_NS8cuda_cub20__uninitialized_fill7functorINS7_10device_ptrIfEEfEEEEvT0_T1_:
.text._ZN3cub18CUB_300001_SM_10006detail8for_each13static_kernelINS2_12policy_hub_t12policy_500_tEmN6thrust24THRUST_300001_SM_1000_NS8cuda_cub20__uninitialized_fill7functorINS7_10device_ptrIfEEfEEEEvT0_T1_:
[----:B------:R-:W-:Y:S08]  /*0000*/  LDC R1, c[0x0][0x37c] ;  /* 0x0000df00ff017b82 */ /* 0x000ff00000000800 */
[----:B------:R-:W0:Y:S01]  /*0010*/  S2UR UR4, SR_CTAID.X ;  /* 0x00000000000479c3 */ /* 0x000e220000002500 */
[----:B------:R-:W1:Y:S01]  /*0020*/  LDCU.64 UR6, c[0x0][0x380] ;  /* 0x00007000ff0677ac */ /* 0x000e620008000a00 */
[----:B------:R-:W2:Y:S01]  /*0030*/  LDCU.64 UR8, c[0x0][0x358] ;  /* 0x00006b00ff0877ac */ /* 0x000ea20008000a00 */
[----:B0-----:R-:W-:-:S04]  /*0040*/  UIMAD.WIDE.U32 UR4, UR4, 0x200, URZ ;  /* 0x00000200040478a5 */ /* 0x001fc8000f8e00ff */
[----:B-1----:R-:W-:-:S04]  /*0050*/  UIADD3 UR6, UP0, UPT, -UR4, UR6, URZ ;  /* 0x0000000604067290 */ /* 0x002fc8000ff1e1ff */
[----:B------:R-:W-:Y:S02]  /*0060*/  UIADD3.X UR7, UPT, UPT, ~UR5, UR7, URZ, UP0, !UPT ;  /* 0x0000000705077290 */ /* 0x000fe400087fe5ff */
[----:B------:R-:W-:-:S04]  /*0070*/  UISETP.GE.U32.AND UP0, UPT, UR6, 0x200, UPT ;  /* 0x000002000600788c */ /* 0x000fc8000bf06070 */
[----:B------:R-:W-:-:S09]  /*0080*/  UISETP.GE.U32.AND.EX UP0, UPT, UR7, URZ, UPT, UP0 ;  /* 0x000000ff0700728c */ /* 0x000fd2000bf06100 */
[----:B--2---:R-:W-:Y:S05]  /*0090*/  BRA.U !UP0, `(.L_x_0) ;  /* 0x0000000108287547 */ /* 0x004fea000b800000 */
[----:B------:R-:W0:Y:S01]  /*00a0*/  S2R R0, SR_TID.X ;  /* 0x0000000000007919 */ /* 0x000e220000002100 */
[----:B------:R-:W1:Y:S01]  /*00b0*/  LDCU.64 UR6, c[0x0][0x388] ;  /* 0x00007100ff0677ac */ /* 0x000e620008000a00 */
[----:B------:R-:W2:Y:S01]  /*00c0*/  LDC R5, c[0x0][0x390] ;  /* 0x0000e400ff057b82 */ /* 0x000ea20000000800 */
[----:B0-----:R-:W-:-:S05]  /*00d0*/  IADD3 R0, P0, PT, R0, UR4, RZ ;  /* 0x0000000400007c10 */ /* 0x001fca000ff1e0ff */
[----:B------:R-:W-:Y:S01]  /*00e0*/  IMAD.X R3, RZ, RZ, UR5, P0 ;  /* 0x00000005ff037e24 */ /* 0x000fe200080e06ff */
[----:B-1----:R-:W-:-:S04]  /*00f0*/  LEA R2, P0, R0, UR6, 0x2 ;  /* 0x0000000600027c11 */ /* 0x002fc8000f8010ff */
[----:B------:R-:W-:-:S05]  /*0100*/  LEA.HI.X R3, R0, UR7, R3, 0x2, P0 ;  /* 0x0000000700037c11 */ /* 0x000fca00080f1403 */
[----:B--2---:R-:W-:Y:S04]  /*0110*/  STG.E desc[UR8][R2.64], R5 ;  /* 0x0000000502007986 */ /* 0x004fe8000c101908 */
[----:B------:R-:W-:Y:S01]  /*0120*/  STG.E desc[UR8][R2.64+0x400], R5 ;  /* 0x0004000502007986 */ /* 0x000fe2000c101908 */
[----:B------:R-:W-:Y:S05]  /*0130*/  EXIT ;  /* 0x000000000000794d */ /* 0x000fea0003800000 */
.L_x_0:
[----:B------:R-:W0:Y:S01]  /*0140*/  S2R R0, SR_TID.X ;  /* 0x0000000000007919 */ /* 0x000e220000002100 */
[----:B------:R-:W-:Y:S01]  /*0150*/  IMAD.U32 R2, RZ, RZ, UR7 ;  /* 0x00000007ff027e24 */ /* 0x000fe2000f8e00ff */
[----:B------:R-:W1:Y:S01]  /*0160*/  LDCU.64 UR10, c[0x0][0x388] ;  /* 0x00007100ff0a77ac */ /* 0x000e620008000a00 */
[----:B------:R-:W-:Y:S01]  /*0170*/  IMAD.U32 R4, RZ, RZ, UR7 ;  /* 0x00000007ff047e24 */ /* 0x000fe2000f8e00ff */
[----:B0-----:R-:W-:-:S04]  /*0180*/  ISETP.LT.U32.AND P0, PT, R0, UR6, PT ;  /* 0x0000000600007c0c */ /* 0x001fc8000bf01070 */
[----:B------:R-:W-:Y:S01]  /*0190*/  ISETP.GT.U32.AND.EX P0, PT, R2, RZ, PT, P0 ;  /* 0x000000ff0200720c */ /* 0x000fe20003f04100 */
[C---:B------:R-:W-:Y:S01]  /*01a0*/  VIADD R2, R0.reuse, 0x100 ;  /* 0x0000010000027836 */ /* 0x040fe20000000000 */
[----:B------:R-:W-:-:S04]  /*01b0*/  IADD3 R0, P2, PT, R0, UR4, RZ ;  /* 0x0000000400007c10 */ /* 0x000fc8000ff5e0ff */
[----:B------:R-:W-:Y:S01]  /*01c0*/  ISETP.LT.U32.AND P1, PT, R2, UR6, PT ;  /* 0x0000000602007c0c */ /* 0x000fe2000bf21070 */
[----:B------:R-:W-:Y:S01]  /*01d0*/  IMAD.X R3, RZ, RZ, UR5, P2 ;  /* 0x00000005ff037e24 */ /* 0x000fe200090e06ff */
[----:B-1----:R-:W-:Y:S02]  /*01e0*/  LEA R2, P2, R0, UR10, 0x2 ;  /* 0x0000000a00027c11 */ /* 0x002fe4000f8410ff */
[----:B------:R-:W-:Y:S02]  /*01f0*/  ISETP.GT.U32.AND.EX P1, PT, R4, RZ, PT, P1 ;  /* 0x000000ff0400720c */ /* 0x000fe40003f24110 */
[----:B------:R-:W-:Y:S01]  /*0200*/  LEA.HI.X R3, R0, UR11, R3, 0x2, P2 ;  /* 0x0000000b00037c11 */ /* 0x000fe200090f1403 */
[----:B------:R-:W0:Y:S04]  /*0210*/  @P0 LDC R5, c[0x0][0x390] ;  /* 0x0000e400ff050b82 */ /* 0x000e280000000800 */
[----:B0-----:R0:W-:Y:S06]  /*0220*/  @P0 STG.E desc[UR8][R2.64], R5 ;  /* 0x0000000502000986 */ /* 0x0011ec000c101908 */
[----:B------:R-:W-:Y:S05]  /*0230*/  @!P1 EXIT ;  /* 0x000000000000994d */ /* 0x000fea0003800000 */
[----:B0-----:R-:W0:Y:S02]  /*0240*/  LDC R5, c[0x0][0x390] ;  /* 0x0000e400ff057b82 */ /* 0x001e240000000800 */
[----:B0-----:R-:W-:Y:S01]  /*0250*/  STG.E desc[UR8][R2.64+0x400], R5 ;  /* 0x0004000502007986 */ /* 0x001fe2000c101908 */
[----:B------:R-:W-:Y:S05]  /*0260*/  EXIT ;  /* 0x000000000000794d */ /* 0x000fea0003800000 */
.L_x_1:
[----:B------:R-:W-:-:S00]  /*0270*/  BRA `(.L_x_1) ;  /* 0xfffffffc00fc7947 */ /* 0x000fc0000383ffff */
[----:B------:R-:W-:-:S00]  /*0280*/  NOP ;  /* 0x0000000000007918 */ /* 0x000fc00000000000 */
[----:B------:R-:W-:-:S00]  /*0290*/  NOP ;  /* 0x0000000000007918 */ /* 0x000fc00000000000 */
[----:B------:R-:W-:-:S00]  /*02a0*/  NOP ;  /* 0x0000000000007918 */ /* 0x000fc00000000000 */
[----:B------:R-:W-:-:S00]  /*02b0*/  NOP ;  /* 0x0000000000007918 */ /* 0x000fc00000000000 */
[----:B------:R-:W-:-:S00]  /*02c0*/  NOP ;  /* 0x0000000000007918 */ /* 0x000fc00000000000 */
[----:B------:R-:W-:-:S00]  /*02d0*/  NOP ;  /* 0x0000000000007918 */ /* 0x000fc00000000000 */
[----:B------:R-:W-:-:S00]  /*02e0*/  NOP ;  /* 0x0000000000007918 */ /* 0x000fc00000000000 */
[----:B------:R-:W-:-:S00]  /*02f0*/  NOP ;  /* 0x0000000000007918 */ /* 0x000fc00000000000 */
.L_x_8:


//--------------------- .text._ZN3cub18CUB_300001_SM_10006detail11EmptyKernelIvEEvv --------------------------
	.section	.text._ZN3cub18CUB_300001_SM_10006detail11EmptyKernelIvEEvv,"ax",@progbits
	.align	128
        .global         _ZN3cub18CUB_300001_SM_10006detail11EmptyKernelIvEEvv
        .type           _ZN3cub18CUB_300001_SM_10006detail11EmptyKernelIvEEvv,@function
        .size           _ZN3cub18CUB_300001_SM_10006detail11EmptyKernelIvEEvv,(.L_x_9 - _ZN3cub18CUB_300001_SM_10006detail11EmptyKernelIvEEvv)
        .other          _ZN3cub18CUB_300001_SM_10006detail11EmptyKernelIvEEvv,@"STO_CUDA_ENTRY STV_DEFAULT"
_ZN3cub18CUB_300001_SM_10006detail11EmptyKernelIvEEvv:
.text._ZN3cub18CUB_300001_SM_10006detail11EmptyKernelIvEEvv:
[----:B------:R-:W-:Y:S01]  /*0000*/  LDC R1, c[0x0][0x37c] ;  /* 0x0000df00ff017b82 */ /* 0x000fe20000000800 */
[----:B------:R-:W-:Y:S05]  /*0010*/  EXIT ;  /* 0x000000000000794d */ /* 0x000fea0003800000 */
.L_x_2:
        /* <DEDUP_REMOVED lines=14> */
.L_x_9:


//--------------------- .text._Z11sgemm_naivePKfS0_Pfiiiff --------------------------
	.section	.text._Z11sgemm_naivePKfS0_Pfiiiff,"ax",@progbits
	.align	128
        .global         _Z11sgemm_naivePKfS0_Pfiiiff
        .type           _Z11sgemm_naivePKfS0_Pfiiiff,@function
        .size           _Z11sgemm_naivePKfS0_Pfiiiff,(.L_x_10 - _Z11sgemm_naivePKfS0_Pfiiiff)
        .other          _Z11sgemm_naivePKfS0_Pfiiiff,@"STO_CUDA_ENTRY STV_DEFAULT"
_Z11sgemm_naivePKfS0_Pfiiiff:
.text._Z11sgemm_naivePKfS0_Pfiiiff:
[----:B------:R-:W-:Y:S01]  /*0000*/  LDC R1, c[0x0][0x37c] ;  /* 0x0000df00ff017b82 */ /* 0x000fe20000000800 */
[----:B------:R-:W0:Y:S07]  /*0010*/  S2R R8, SR_TID.Y ;  /* 0x0000000000087919 */ /* 0x000e2e0000002200 */
[----:B------:R-:W1:Y:S01]  /*0020*/  S2UR UR4, SR_CTAID.Y ;  /* 0x00000000000479c3 */ /* 0x000e620000002600 */
[----:B------:R-:W2:Y:S07]  /*0030*/  S2R R3, SR_TID.X ;  /* 0x0000000000037919 */ /* 0x000eae0000002100 */
[----:B------:R-:W2:Y:S01]  /*0040*/  LDC R2, c[0x0][0x360] ;  /* 0x0000d800ff027b82 */ /* 0x000ea20000000800 */
[----:B------:R-:W1:Y:S07]  /*0050*/  LDCU UR5, c[0x0][0x364] ;  /* 0x00006c80ff0577ac */ /* 0x000e6e0008000800 */
[----:B------:R-:W2:Y:S08]  /*0060*/  S2UR UR6, SR_CTAID.X ;  /* 0x00000000000679c3 */ /* 0x000eb00000002500 */
[----:B------:R-:W3:Y:S01]  /*0070*/  LDC.64 R4, c[0x0][0x398] ;  /* 0x0000e600ff047b82 */ /* 0x000ee20000000a00 */
[----:B-1----:R-:W-:-:S06]  /*0080*/  UIMAD UR4, UR4, UR5, URZ ;  /* 0x00000005040472a4 */ /* 0x002fcc000f8e02ff */
[----:B0-----:R-:W-:Y:S01]  /*0090*/  IADD3 R0, PT, PT, R8, UR4, RZ ;  /* 0x0000000408007c10 */ /* 0x001fe2000fffe0ff */
[----:B--2---:R-:W-:-:S03]  /*00a0*/  IMAD R3, R2, UR6, R3 ;  /* 0x0000000602037c24 */ /* 0x004fc6000f8e0203 */
[----:B---3--:R-:W-:-:S04]  /*00b0*/  ISETP.GE.U32.AND P0, PT, R0, R5, PT ;  /* 0x000000050000720c */ /* 0x008fc80003f06070 */
[----:B------:R-:W-:-:S13]  /*00c0*/  ISETP.GE.U32.OR P0, PT, R3, R4, P0 ;  /* 0x000000040300720c */ /* 0x000fda0000706470 */
[----:B------:R-:W-:Y:S05]  /*00d0*/  @P0 EXIT ;  /* 0x000000000000094d */ /* 0x000fea0003800000 */
[----:B------:R-:W0:Y:S01]  /*00e0*/  LDC R2, c[0x0][0x3a0] ;  /* 0x0000e800ff027b82 */ /* 0x000e220000000800 */
[----:B------:R-:W1:Y:S01]  /*00f0*/  LDCU.64 UR6, c[0x0][0x358] ;  /* 0x00006b00ff0677ac */ /* 0x000e620008000a00 */
[----:B------:R-:W-:Y:S01]  /*0100*/  HFMA2 R25, -RZ, RZ, 0, 0 ;  /* 0x00000000ff197431 */ /* 0x000fe200000001ff */
[----:B0-----:R-:W-:-:S13]  /*0110*/  ISETP.GE.AND P0, PT, R2, 0x1, PT ;  /* 0x000000010200780c */ /* 0x001fda0003f06270 */
[----:B-1----:R-:W-:Y:S05]  /*0120*/  @!P0 BRA `(.L_x_3) ;  /* 0x0000000800448947 */ /* 0x002fea0003800000 */
[C---:B------:R-:W-:Y:S02]  /*0130*/  ISETP.GE.U32.AND P1, PT, R2.reuse, 0x8, PT ;  /* 0x000000080200780c */ /* 0x040fe40003f26070 */
[----:B------:R-:W-:Y:S02]  /*0140*/  LOP3.LUT R6, R2, 0x7, RZ, 0xc0, !PT ;  /* 0x0000000702067812 */ /* 0x000fe400078ec0ff */
[----:B------:R-:W-:Y:S02]  /*0150*/  MOV R25, RZ ;  /* 0x000000ff00197202 */ /* 0x000fe40000000f00 */
[----:B------:R-:W-:Y:S02]  /*0160*/  ISETP.NE.AND P0, PT, R6, RZ, PT ;  /* 0x000000ff0600720c */ /* 0x000fe40003f05270 */
[----:B------:R-:W-:-:S05]  /*0170*/  MOV R7, RZ ;  /* 0x000000ff00077202 */ /* 0x000fca0000000f00 */
[----:B------:R-:W-:Y:S06]  /*0180*/  @!P1 BRA `(.L_x_4) ;  /* 0x0000000400249947 */ /* 0x000fec0003800000 */
[----:B------:R-:W-:Y:S01]  /*0190*/  LOP3.LUT R7, R2, 0x7ffffff8, RZ, 0xc0, !PT ;  /* 0x7ffffff802077812 */ /* 0x000fe200078ec0ff */
[C---:B------:R-:W-:Y:S01]  /*01a0*/  IMAD R10, R5.reuse, 0x3, R0 ;  /* 0x00000003050a7824 */ /* 0x040fe200078e0200 */
[C---:B------:R-:W-:Y:S01]  /*01b0*/  IADD3 R4, PT, PT, R5.reuse, UR4, R8 ;  /* 0x0000000405047c10 */ /* 0x040fe2000fffe008 */
[C-C-:B------:R-:W-:Y:S01]  /*01c0*/  IMAD R14, R5.reuse, 0x5, R0.reuse ;  /* 0x00000005050e7824 */ /* 0x140fe200078e0200 */
[CC--:B------:R-:W-:Y:S01]  /*01d0*/  LEA R8, R5.reuse, R0.reuse, 0x1 ;  /* 0x0000000005087211 */ /* 0x0c0fe200078e08ff */
[C-C-:B------:R-:W-:Y:S01]  /*01e0*/  IMAD R9, R5.reuse, 0x6, R0.reuse ;  /* 0x0000000605097824 */ /* 0x140fe200078e0200 */
[C---:B------:R-:W-:Y:S01]  /*01f0*/  LEA R12, R5.reuse, R0, 0x2 ;  /* 0x00000000050c7211 */ /* 0x040fe200078e10ff */
[----:B------:R-:W-:Y:S01]  /*0200*/  IMAD R11, R5, 0x7, R0 ;  /* 0x00000007050b7824 */ /* 0x000fe200078e0200 */
[----:B------:R-:W-:Y:S01]  /*0210*/  MOV R25, RZ ;  /* 0x000000ff00197202 */ /* 0x000fe20000000f00 */
[----:B------:R-:W-:Y:S01]  /*0220*/  IMAD R15, R3, R2, 0x3 ;  /* 0x00000003030f7424 */ /* 0x000fe200078e0202 */
[----:B------:R-:W-:-:S02]  /*0230*/  MOV R13, R0 ;  /* 0x00000000000d7202 */ /* 0x000fc40000000f00 */
[----:B------:R-:W-:-:S07]  /*0240*/  IADD3 R24, PT, PT, -R7, RZ, RZ ;  /* 0x000000ff07187210 */ /* 0x000fce0007ffe1ff */
.L_x_5:
[----:B------:R-:W0:Y:S01]  /*0250*/  LDC.64 R20, c[0x0][0x380] ;  /* 0x0000e000ff147b82 */ /* 0x000e220000000a00 */
[----:B------:R-:W-:-:S07]  /*0260*/  IADD3 R23, PT, PT, R15, -0x3, RZ ;  /* 0xfffffffd0f177810 */ /* 0x000fce0007ffe0ff */
[----:B------:R-:W1:Y:S01]  /*0270*/  LDC.64 R16, c[0x0][0x388] ;  /* 0x0000e200ff107b82 */ /* 0x000e620000000a00 */
[----:B0-----:R-:W-:-:S06]  /*0280*/  IMAD.WIDE.U32 R22, R23, 0x4, R20 ;  /* 0x0000000417167825 */ /* 0x001fcc00078e0014 */
[----:B------:R-:W2:Y:S01]  /*0290*/  LDG.E.CONSTANT R22, desc[UR6][R22.64] ;  /* 0x0000000616167981 */ /* 0x000ea2000c1e9900 */
[----:B-1----:R-:W-:-:S06]  /*02a0*/  IMAD.WIDE.U32 R18, R13, 0x4, R16 ;  /* 0x000000040d127825 */ /* 0x002fcc00078e0010 */
[----:B------:R-:W2:Y:S01]  /*02b0*/  LDG.E.CONSTANT R18, desc[UR6][R18.64] ;  /* 0x0000000612127981 */ /* 0x000ea2000c1e9900 */
[----:B------:R-:W-:Y:S01]  /*02c0*/  IADD3 R27, PT, PT, R15, -0x2, RZ ;  /* 0xfffffffe0f1b7810 */ /* 0x000fe20007ffe0ff */
[----:B------:R-:W-:-:S06]  /*02d0*/  IMAD.WIDE.U32 R28, R4, 0x4, R16 ;  /* 0x00000004041c7825 */ /* 0x000fcc00078e0010 */
[----:B------:R-:W3:Y:S01]  /*02e0*/  LDG.E.CONSTANT R28, desc[UR6][R28.64] ;  /* 0x000000061c1c7981 */ /* 0x000ee2000c1e9900 */
[----:B--2---:R-:W-:Y:S01]  /*02f0*/  FFMA R25, R22, R18, R25 ;  /* 0x0000001216197223 */ /* 0x004fe20000000019 */
[----:B------:R-:W-:Y:S01]  /*0300*/  IMAD.WIDE.U32 R22, R27, 0x4, R20 ;  /* 0x000000041b167825 */ /* 0x000fe200078e0014 */
[----:B------:R-:W-:-:S05]  /*0310*/  IADD3 R27, PT, PT, R15, -0x1, RZ ;  /* 0xffffffff0f1b7810 */ /* 0x000fca0007ffe0ff */
[----:B------:R-:W-:Y:S01]  /*0320*/  IMAD.WIDE.U32 R26, R27, 0x4, R20 ;  /* 0x000000041b1a7825 */ /* 0x000fe200078e0014 */
[----:B------:R-:W3:Y:S04]  /*0330*/  LDG.E.CONSTANT R22, desc[UR6][R22.64] ;  /* 0x0000000616167981 */ /* 0x000ee8000c1e9900 */
[----:B------:R0:W2:Y:S02]  /*0340*/  LDG.E.CONSTANT R18, desc[UR6][R26.64] ;  /* 0x000000061a127981 */ /* 0x0000a4000c1e9900 */
[----:B0-----:R-:W-:-:S05]  /*0350*/  IMAD.WIDE.U32 R26, R8, 0x4, R16 ;  /* 0x00000004081a7825 */ /* 0x001fca00078e0010 */
[----:B------:R-:W2:Y:S01]  /*0360*/  LDG.E.CONSTANT R19, desc[UR6][R26.64] ;  /* 0x000000061a137981 */ /* 0x000ea2000c1e9900 */
[----:B------:R-:W-:Y:S01]  /*0370*/  IADD3 R23, PT, PT, R15, 0x1, RZ ;  /* 0x000000010f177810 */ /* 0x000fe20007ffe0ff */
[----:B---3--:R-:W-:-:S04]  /*0380*/  FFMA R25, R22, R28, R25 ;  /* 0x0000001c16197223 */ /* 0x008fc80000000019 */
[----:B--2---:R-:W-:Y:S01]  /*0390*/  FFMA R25, R18, R19, R25 ;  /* 0x0000001312197223 */ /* 0x004fe20000000019 */
[----:B------:R-:W-:-:S05]  /*03a0*/  IMAD.WIDE.U32 R18, R15, 0x4, R20 ;  /* 0x000000040f127825 */ /* 0x000fca00078e0014 */
[----:B------:R0:W2:Y:S02]  /*03b0*/  LDG.E.CONSTANT R28, desc[UR6][R18.64] ;  /* 0x00000006121c7981 */ /* 0x0000a4000c1e9900 */
[----:B0-----:R-:W-:-:S04]  /*03c0*/  IMAD.WIDE.U32 R18, R23, 0x4, R20 ;  /* 0x0000000417127825 */ /* 0x001fc800078e0014 */
[--C-:B------:R-:W-:Y:S02]  /*03d0*/  IMAD.WIDE.U32 R22, R10, 0x4, R16.reuse ;  /* 0x000000040a167825 */ /* 0x100fe400078e0010 */
[----:B------:R-:W3:Y:S04]  /*03e0*/  LDG.E.CONSTANT R18, desc[UR6][R18.64] ;  /* 0x0000000612127981 */ /* 0x000ee8000c1e9900 */
[----:B------:R0:W2:Y:S02]  /*03f0*/  LDG.E.CONSTANT R29, desc[UR6][R22.64] ;  /* 0x00000006161d7981 */ /* 0x0000a4000c1e9900 */
[----:B0-----:R-:W-:-:S05]  /*0400*/  IMAD.WIDE.U32 R22, R12, 0x4, R16 ;  /* 0x000000040c167825 */ /* 0x001fca00078e0010 */
[----:B------:R0:W3:Y:S01]  /*0410*/  LDG.E.CONSTANT R26, desc[UR6][R22.64] ;  /* 0x00000006161a7981 */ /* 0x0000e2000c1e9900 */
[C---:B------:R-:W-:Y:S02]  /*0420*/  IADD3 R27, PT, PT, R15.reuse, 0x3, RZ ;  /* 0x000000030f1b7810 */ /* 0x040fe40007ffe0ff */
[C---:B0-----:R-:W-:Y:S01]  /*0430*/  IADD3 R23, PT, PT, R15.reuse, 0x4, RZ ;  /* 0x000000040f177810 */ /* 0x041fe20007ffe0ff */
[----:B--2---:R-:W-:Y:S01]  /*0440*/  FFMA R25, R28, R29, R25 ;  /* 0x0000001d1c197223 */ /* 0x004fe20000000019 */
[----:B------:R-:W-:-:S05]  /*0450*/  IADD3 R29, PT, PT, R15, 0x2, RZ ;  /* 0x000000020f1d7810 */ /* 0x000fca0007ffe0ff */
[----:B------:R-:W-:-:S06]  /*0460*/  IMAD.WIDE.U32 R28, R29, 0x4, R20 ;  /* 0x000000041d1c7825 */ /* 0x000fcc00078e0014 */
[----:B------:R-:W2:Y:S01]  /*0470*/  LDG.E.CONSTANT R28, desc[UR6][R28.64] ;  /* 0x000000061c1c7981 */ /* 0x000ea2000c1e9900 */
[----:B---3--:R-:W-:Y:S01]  /*0480*/  FFMA R25, R18, R26, R25 ;  /* 0x0000001a12197223 */ /* 0x008fe20000000019 */
[----:B------:R-:W-:-:S04]  /*0490*/  IMAD.WIDE.U32 R18, R14, 0x4, R16 ;  /* 0x000000040e127825 */ /* 0x000fc800078e0010 */
[--C-:B------:R-:W-:Y:S02]  /*04a0*/  IMAD.WIDE.U32 R26, R27, 0x4, R20.reuse ;  /* 0x000000041b1a7825 */ /* 0x100fe400078e0014 */
[----:B------:R-:W2:Y:S02]  /*04b0*/  LDG.E.CONSTANT R18, desc[UR6][R18.64] ;  /* 0x0000000612127981 */ /* 0x000ea4000c1e9900 */
[----:B------:R-:W-:Y:S02]  /*04c0*/  IMAD.WIDE.U32 R20, R23, 0x4, R20 ;  /* 0x0000000417147825 */ /* 0x000fe400078e0014 */
[----:B------:R-:W3:Y:S02]  /*04d0*/  LDG.E.CONSTANT R26, desc[UR6][R26.64] ;  /* 0x000000061a1a7981 */ /* 0x000ee4000c1e9900 */
[--C-:B------:R-:W-:Y:S02]  /*04e0*/  IMAD.WIDE.U32 R22, R9, 0x4, R16.reuse ;  /* 0x0000000409167825 */ /* 0x100fe400078e0010 */
[----:B------:R-:W4:Y:S02]  /*04f0*/  LDG.E.CONSTANT R20, desc[UR6][R20.64] ;  /* 0x0000000614147981 */ /* 0x000f24000c1e9900 */
[----:B------:R-:W-:-:S02]  /*0500*/  IMAD.WIDE.U32 R16, R11, 0x4, R16 ;  /* 0x000000040b107825 */ /* 0x000fc400078e0010 */
[----:B------:R-:W3:Y:S04]  /*0510*/  LDG.E.CONSTANT R23, desc[UR6][R22.64] ;  /* 0x0000000616177981 */ /* 0x000ee8000c1e9900 */
[----:B------:R-:W4:Y:S01]  /*0520*/  LDG.E.CONSTANT R16, desc[UR6][R16.64] ;  /* 0x0000000610107981 */ /* 0x000f22000c1e9900 */
[----:B------:R-:W-:-:S04]  /*0530*/  IADD3 R24, PT, PT, R24, 0x8, RZ ;  /* 0x0000000818187810 */ /* 0x000fc80007ffe0ff */
[----:B------:R-:W-:Y:S02]  /*0540*/  ISETP.NE.AND P1, PT, R24, RZ, PT ;  /* 0x000000ff1800720c */ /* 0x000fe40003f25270 */
[----:B------:R-:W-:Y:S02]  /*0550*/  IADD3 R15, PT, PT, R15, 0x8, RZ ;  /* 0x000000080f0f7810 */ /* 0x000fe40007ffe0ff */
[C---:B------:R-:W-:Y:S02]  /*0560*/  LEA R4, R5.reuse, R4, 0x3 ;  /* 0x0000000405047211 */ /* 0x040fe400078e18ff */
[C---:B------:R-:W-:Y:S02]  /*0570*/  LEA R8, R5.reuse, R8, 0x3 ;  /* 0x0000000805087211 */ /* 0x040fe400078e18ff */
[C---:B------:R-:W-:Y:S02]  /*0580*/  LEA R10, R5.reuse, R10, 0x3 ;  /* 0x0000000a050a7211 */ /* 0x040fe400078e18ff */
[----:B------:R-:W-:-:S02]  /*0590*/  LEA R12, R5, R12, 0x3 ;  /* 0x0000000c050c7211 */ /* 0x000fc400078e18ff */
[C---:B------:R-:W-:Y:S02]  /*05a0*/  LEA R14, R5.reuse, R14, 0x3 ;  /* 0x0000000e050e7211 */ /* 0x040fe400078e18ff */
[C---:B------:R-:W-:Y:S02]  /*05b0*/  LEA R9, R5.reuse, R9, 0x3 ;  /* 0x0000000905097211 */ /* 0x040fe400078e18ff */
[C---:B------:R-:W-:Y:S02]  /*05c0*/  LEA R11, R5.reuse, R11, 0x3 ;  /* 0x0000000b050b7211 */ /* 0x040fe400078e18ff */
[----:B------:R-:W-:Y:S01]  /*05d0*/  LEA R13, R5, R13, 0x3 ;  /* 0x0000000d050d7211 */ /* 0x000fe200078e18ff */
[----:B--2---:R-:W-:-:S04]  /*05e0*/  FFMA R25, R28, R18, R25 ;  /* 0x000000121c197223 */ /* 0x004fc80000000019 */
[----:B---3--:R-:W-:-:S04]  /*05f0*/  FFMA R25, R26, R23, R25 ;  /* 0x000000171a197223 */ /* 0x008fc80000000019 */
[----:B----4-:R-:W-:Y:S01]  /*0600*/  FFMA R25, R20, R16, R25 ;  /* 0x0000001014197223 */ /* 0x010fe20000000019 */
[----:B------:R-:W-:Y:S06]  /*0610*/  @P1 BRA `(.L_x_5) ;  /* 0xfffffffc000c1947 */ /* 0x000fec000383ffff */
.L_x_4:
[----:B------:R-:W-:Y:S05]  /*0620*/  @!P0 BRA `(.L_x_3) ;  /* 0x0000000400048947 */ /* 0x000fea0003800000 */
[----:B------:R-:W-:Y:S02]  /*0630*/  ISETP.GE.U32.AND P0, PT, R6, 0x4, PT ;  /* 0x000000040600780c */ /* 0x000fe40003f06070 */
[----:B------:R-:W-:-:S04]  /*0640*/  LOP3.LUT R24, R2, 0x3, RZ, 0xc0, !PT ;  /* 0x0000000302187812 */ /* 0x000fc800078ec0ff */
[----:B------:R-:W-:-:S07]  /*0650*/  ISETP.NE.AND P1, PT, R24, RZ, PT ;  /* 0x000000ff1800720c */ /* 0x000fce0003f25270 */
[----:B------:R-:W-:Y:S06]  /*0660*/  @!P0 BRA `(.L_x_6) ;  /* 0x00000000007c8947 */ /* 0x000fec0003800000 */
[----:B------:R-:W0:Y:S01]  /*0670*/  LDC.64 R8, c[0x0][0x388] ;  /* 0x0000e200ff087b82 */ /* 0x000e220000000a00 */
[----:B------:R-:W-:Y:S02]  /*0680*/  IMAD R13, R3, R2, R7 ;  /* 0x00000002030d7224 */ /* 0x000fe400078e0207 */
[----:B------:R-:W-:-:S03]  /*0690*/  IMAD R6, R7, R5, R0 ;  /* 0x0000000507067224 */ /* 0x000fc600078e0200 */
[C---:B------:R-:W-:Y:S02]  /*06a0*/  IADD3 R21, PT, PT, R13.reuse, 0x1, RZ ;  /* 0x000000010d157810 */ /* 0x040fe40007ffe0ff */
[----:B------:R-:W1:Y:S01]  /*06b0*/  LDC.64 R10, c[0x0][0x380] ;  /* 0x0000e000ff0a7b82 */ /* 0x000e620000000a00 */
[C---:B------:R-:W-:Y:S02]  /*06c0*/  IADD3 R15, PT, PT, R13.reuse, 0x2, RZ ;  /* 0x000000020d0f7810 */ /* 0x040fe40007ffe0ff */
[----:B------:R-:W-:Y:S01]  /*06d0*/  IADD3 R27, PT, PT, R13, 0x3, RZ ;  /* 0x000000030d1b7810 */ /* 0x000fe20007ffe0ff */
[C---:B0-----:R-:W-:Y:S01]  /*06e0*/  IMAD.WIDE.U32 R18, R6.reuse, 0x4, R8 ;  /* 0x0000000406127825 */ /* 0x041fe200078e0008 */
[----:B------:R-:W-:-:S04]  /*06f0*/  IADD3 R6, PT, PT, R6, R5, RZ ;  /* 0x0000000506067210 */ /* 0x000fc80007ffe0ff */
[CC--:B------:R-:W-:Y:S01]  /*0700*/  IADD3 R14, PT, PT, R6.reuse, R5.reuse, RZ ;  /* 0x00000005060e7210 */ /* 0x0c0fe20007ffe0ff */
[--C-:B-1----:R-:W-:Y:S01]  /*0710*/  IMAD.WIDE.U32 R22, R13, 0x4, R10.reuse ;  /* 0x000000040d167825 */ /* 0x102fe200078e000a */
[----:B------:R-:W2:Y:S03]  /*0720*/  LDG.E.CONSTANT R18, desc[UR6][R18.64] ;  /* 0x0000000612127981 */ /* 0x000ea6000c1e9900 */
[----:B------:R-:W-:Y:S01]  /*0730*/  IMAD.WIDE.U32 R20, R21, 0x4, R10 ;  /* 0x0000000415147825 */ /* 0x000fe200078e000a */
[----:B------:R-:W2:Y:S03]  /*0740*/  LDG.E.CONSTANT R4, desc[UR6][R22.64] ;  /* 0x0000000616047981 */ /* 0x000ea6000c1e9900 */
[----:B------:R-:W-:Y:S01]  /*0750*/  IMAD.WIDE.U32 R16, R6, 0x4, R8 ;  /* 0x0000000406107825 */ /* 0x000fe200078e0008 */
[----:B------:R-:W-:Y:S01]  /*0760*/  IADD3 R29, PT, PT, R14, R5, RZ ;  /* 0x000000050e1d7210 */ /* 0x000fe20007ffe0ff */
[----:B------:R-:W3:Y:S02]  /*0770*/  LDG.E.CONSTANT R20, desc[UR6][R20.64] ;  /* 0x0000000614147981 */ /* 0x000ee4000c1e9900 */
[----:B------:R-:W-:-:S02]  /*0780*/  IMAD.WIDE.U32 R12, R15, 0x4, R10 ;  /* 0x000000040f0c7825 */ /* 0x000fc400078e000a */
[----:B------:R-:W3:Y:S02]  /*0790*/  LDG.E.CONSTANT R17, desc[UR6][R16.64] ;  /* 0x0000000610117981 */ /* 0x000ee4000c1e9900 */
[----:B------:R-:W-:Y:S02]  /*07a0*/  IMAD.WIDE.U32 R14, R14, 0x4, R8 ;  /* 0x000000040e0e7825 */ /* 0x000fe400078e0008 */
[----:B------:R-:W4:Y:S02]  /*07b0*/  LDG.E.CONSTANT R13, desc[UR6][R12.64] ;  /* 0x000000060c0d7981 */ /* 0x000f24000c1e9900 */
[----:B------:R-:W-:Y:S02]  /*07c0*/  IMAD.WIDE.U32 R10, R27, 0x4, R10 ;  /* 0x000000041b0a7825 */ /* 0x000fe400078e000a */
[----:B------:R-:W4:Y:S02]  /*07d0*/  LDG.E.CONSTANT R14, desc[UR6][R14.64] ;  /* 0x000000060e0e7981 */ /* 0x000f24000c1e9900 */
[----:B------:R-:W-:-:S02]  /*07e0*/  IMAD.WIDE.U32 R8, R29, 0x4, R8 ;  /* 0x000000041d087825 */ /* 0x000fc400078e0008 */
[----:B------:R-:W5:Y:S04]  /*07f0*/  LDG.E.CONSTANT R11, desc[UR6][R10.64] ;  /* 0x000000060a0b7981 */ /* 0x000f68000c1e9900 */
[----:B------:R-:W5:Y:S01]  /*0800*/  LDG.E.CONSTANT R8, desc[UR6][R8.64] ;  /* 0x0000000608087981 */ /* 0x000f62000c1e9900 */
[----:B------:R-:W-:Y:S01]  /*0810*/  IADD3 R7, PT, PT, R7, 0x4, RZ ;  /* 0x0000000407077810 */ /* 0x000fe20007ffe0ff */
[----:B--2---:R-:W-:-:S04]  /*0820*/  FFMA R25, R4, R18, R25 ;  /* 0x0000001204197223 */ /* 0x004fc80000000019 */
[----:B---3--:R-:W-:-:S04]  /*0830*/  FFMA R20, R20, R17, R25 ;  /* 0x0000001114147223 */ /* 0x008fc80000000019 */
[----:B----4-:R-:W-:-:S04]  /*0840*/  FFMA R20, R13, R14, R20 ;  /* 0x0000000e0d147223 */ /* 0x010fc80000000014 */
[----:B-----5:R-:W-:-:S07]  /*0850*/  FFMA R25, R11, R8, R20 ;  /* 0x000000080b197223 */ /* 0x020fce0000000014 */
.L_x_6:
[----:B------:R-:W-:Y:S05]  /*0860*/  @!P1 BRA `(.L_x_3) ;  /* 0x0000000000749947 */ /* 0x000fea0003800000 */
[----:B------:R-:W0:Y:S01]  /*0870*/  LDC.64 R16, c[0x0][0x380] ;  /* 0x0000e000ff107b82 */ /* 0x000e220000000a00 */
[----:B------:R-:W-:Y:S02]  /*0880*/  ISETP.NE.AND P0, PT, R24, 0x1, PT ;  /* 0x000000011800780c */ /* 0x000fe40003f05270 */
[----:B------:R-:W-:-:S04]  /*0890*/  LOP3.LUT R4, R2, 0x1, RZ, 0xc0, !PT ;  /* 0x0000000102047812 */ /* 0x000fc800078ec0ff */
[----:B------:R-:W-:Y:S01]  /*08a0*/  ISETP.NE.U32.AND P1, PT, R4, 0x1, PT ;  /* 0x000000010400780c */ /* 0x000fe20003f25070 */
[----:B------:R-:W1:Y:S06]  /*08b0*/  LDC.64 R8, c[0x0][0x388] ;  /* 0x0000e200ff087b82 */ /* 0x000e6c0000000a00 */
[----:B------:R-:W-:Y:S02]  /*08c0*/  @P0 IMAD R15, R3, R2, R7 ;  /* 0x00000002030f0224 */ /* 0x000fe400078e0207 */
[----:B------:R-:W2:Y:S01]  /*08d0*/  LDC.64 R10, c[0x0][0x380] ;  /* 0x0000e000ff0a7b82 */ /* 0x000ea20000000a00 */
[C---:B------:R-:W-:Y:S01]  /*08e0*/  @P0 IMAD R14, R7.reuse, R5, R0 ;  /* 0x00000005070e0224 */ /* 0x040fe200078e0200 */
[----:B------:R-:W-:-:S02]  /*08f0*/  @P0 IADD3 R7, PT, PT, R7, 0x2, RZ ;  /* 0x0000000207070810 */ /* 0x000fc40007ffe0ff */
[C---:B------:R-:W-:Y:S02]  /*0900*/  @P0 IADD3 R21, PT, PT, R15.reuse, 0x1, RZ ;  /* 0x000000010f150810 */ /* 0x040fe40007ffe0ff */
[----:B------:R-:W-:Y:S02]  /*0910*/  @P0 IADD3 R23, PT, PT, R14, R5, RZ ;  /* 0x000000050e170210 */ /* 0x000fe40007ffe0ff */
[----:B------:R-:W3:Y:S01]  /*0920*/  LDC.64 R12, c[0x0][0x388] ;  /* 0x0000e200ff0c7b82 */ /* 0x000ee20000000a00 */
[----:B0-----:R-:W-:-:S04]  /*0930*/  @P0 IMAD.WIDE.U32 R18, R15, 0x4, R16 ;  /* 0x000000040f120825 */ /* 0x001fc800078e0010 */
[----:B------:R-:W-:Y:S01]  /*0940*/  @P0 IMAD.WIDE.U32 R16, R21, 0x4, R16 ;  /* 0x0000000415100825 */ /* 0x000fe200078e0010 */
[----:B------:R-:W4:Y:S03]  /*0950*/  @P0 LDG.E.CONSTANT R4, desc[UR6][R18.64] ;  /* 0x0000000612040981 */ /* 0x000f26000c1e9900 */
[----:B-1----:R-:W-:Y:S02]  /*0960*/  @P0 IMAD.WIDE.U32 R14, R14, 0x4, R8 ;  /* 0x000000040e0e0825 */ /* 0x002fe400078e0008 */
[----:B------:R-:W5:Y:S02]  /*0970*/  @P0 LDG.E.CONSTANT R17, desc[UR6][R16.64] ;  /* 0x0000000610110981 */ /* 0x000f64000c1e9900 */
[----:B------:R-:W-:Y:S02]  /*0980*/  @!P1 IMAD R21, R3, R2, R7 ;  /* 0x0000000203159224 */ /* 0x000fe400078e0207 */
[----:B------:R-:W-:Y:S01]  /*0990*/  @P0 IMAD.WIDE.U32 R8, R23, 0x4, R8 ;  /* 0x0000000417080825 */ /* 0x000fe200078e0008 */
[----:B------:R-:W4:Y:S03]  /*09a0*/  @P0 LDG.E.CONSTANT R14, desc[UR6][R14.64] ;  /* 0x000000060e0e0981 */ /* 0x000f26000c1e9900 */
[----:B------:R-:W-:-:S02]  /*09b0*/  @!P1 IMAD R7, R7, R5, R0 ;  /* 0x0000000507079224 */ /* 0x000fc400078e0200 */
[----:B--2---:R-:W-:Y:S01]  /*09c0*/  @!P1 IMAD.WIDE.U32 R10, R21, 0x4, R10 ;  /* 0x00000004150a9825 */ /* 0x004fe200078e000a */
[----:B------:R-:W5:Y:S03]  /*09d0*/  @P0 LDG.E.CONSTANT R8, desc[UR6][R8.64] ;  /* 0x0000000608080981 */ /* 0x000f66000c1e9900 */
[----:B---3--:R-:W-:Y:S02]  /*09e0*/  @!P1 IMAD.WIDE.U32 R12, R7, 0x4, R12 ;  /* 0x00000004070c9825 */ /* 0x008fe400078e000c */
[----:B------:R-:W2:Y:S04]  /*09f0*/  @!P1 LDG.E.CONSTANT R10, desc[UR6][R10.64] ;  /* 0x000000060a0a9981 */ /* 0x000ea8000c1e9900 */
[----:B------:R-:W2:Y:S01]  /*0a00*/  @!P1 LDG.E.CONSTANT R12, desc[UR6][R12.64] ;  /* 0x000000060c0c9981 */ /* 0x000ea2000c1e9900 */
[----:B----4-:R-:W-:-:S04]  /*0a10*/  @P0 FFMA R4, R4, R14, R25 ;  /* 0x0000000e04040223 */ /* 0x010fc80000000019 */
[----:B-----5:R-:W-:-:S04]  /*0a20*/  @P0 FFMA R25, R17, R8, R4 ;  /* 0x0000000811190223 */ /* 0x020fc80000000004 */
[----:B--2---:R-:W-:-:S07]  /*0a30*/  @!P1 FFMA R25, R10, R12, R25 ;  /* 0x0000000c0a199223 */ /* 0x004fce0000000019 */
.L_x_3:
[----:B------:R-:W0:Y:S01]  /*0a40*/  LDC.64 R6, c[0x0][0x390] ;  /* 0x0000e400ff067b82 */ /* 0x000e220000000a00 */
[----:B------:R-:W-:Y:S01]  /*0a50*/  IMAD R3, R3, R5, R0 ;  /* 0x0000000503037224 */ /* 0x000fe200078e0200 */
[----:B------:R-:W1:Y:S01]  /*0a60*/  LDCU UR5, c[0x0][0x3a8] ;  /* 0x00007500ff0577ac */ /* 0x000e620008000800 */
[----:B------:R-:W2:Y:S02]  /*0a70*/  LDCU UR8, c[0x0][0x3a4] ;  /* 0x00007480ff0877ac */ /* 0x000ea40008000800 */
[----:B0-----:R-:W-:-:S05]  /*0a80*/  IMAD.WIDE.U32 R2, R3, 0x4, R6 ;  /* 0x0000000403027825 */ /* 0x001fca00078e0006 */
[----:B------:R-:W1:Y:S02]  /*0a90*/  LDG.E R0, desc[UR6][R2.64] ;  /* 0x0000000602007981 */ /* 0x000e64000c1e1900 */
[----:B-1----:R-:W-:-:S04]  /*0aa0*/  FMUL R0, R0, UR5 ;  /* 0x0000000500007c20 */ /* 0x002fc80008400000 */
[----:B--2---:R-:W-:-:S05]  /*0ab0*/  FFMA R25, R25, UR8, R0 ;  /* 0x0000000819197c23 */ /* 0x004fca0008000000 */
[----:B------:R-:W-:Y:S01]  /*0ac0*/  STG.E desc[UR6][R2.64], R25 ;  /* 0x0000001902007986 */ /* 0x000fe2000c101906 */
[----:B------:R-:W-:Y:S05]  /*0ad0*/  EXIT ;  /* 0x000000000000794d */ /* 0x000fea0003800000 */
.L_x_7:
        /* <DEDUP_REMOVED lines=10> */
.L_x_10:


//--------------------- .nv.shared.reserved.0     --------------------------
	.section	.nv.shared.reserved.0,"aw",@nobits
	.weak		__nv_reservedSMEM_offset_0_alias
	.size		__nv_reservedSMEM_offset_0_alias, 0, 64
	.other		__nv_reservedSMEM_offset_0_alias,@"STO_CUDA_RESERVED_SHARED STV_DEFAULT"
__nv_reservedSMEM_offset_0_alias:
	.zero		0
	.zero		64


//--------------------- .nv.global                --------------------------
	.section	.nv.global,"aw",@nobits
.nv.global:
	.type		_ZN34_INTERNAL_ea0fe6f3_4_k_cu_6617f8206thrust24THRUST_300001_SM_1000_NS3seqE,@object
	.size		_ZN34_INTERNAL_ea0fe6f3_4_k_cu_6617f8206thrust24THRUST_300001_SM_1000_NS3seqE,(_ZN34_INTERNAL_ea0fe6f3_4_k_cu_6617f8204cuda3std3__48in_placeE - _ZN34_INTERNAL_ea0fe6f3_4_k_cu_6617f8206thrust24THRUST_300001_SM_1000_NS3seqE)
_ZN34_INTERNAL_ea0fe6f3_4_k_cu_6617f8206thrust24THRUST_300001_SM_1000_NS3seqE:
	.zero		1
	.type		_ZN34_INTERNAL_ea0fe6f3_4_k_cu_6617f8204cuda3std3__48in_placeE,@object
	.size		_ZN34_INTERNAL_ea0fe6f3_4_k_cu_6617f8204cuda3std3__48in_placeE,(_ZN34_INTERNAL_ea0fe6f3_4_k_cu_6617f8204cuda3std6ranges3__45__cpo4sizeE - _ZN34_INTERNAL_ea0fe6f3_4_k_cu_6617f8204cuda3std3__48in_placeE)
_ZN34_INTERNAL_ea0fe6f3_4_k_cu_6617f8204cuda3std3__48in_placeE:
	.zero		1
	.type		_ZN34_INTERNAL_ea0fe6f3_4_k_cu_6617f8204cuda3std6ranges3__45__cpo4sizeE,@object
	.size		_ZN34_INTERNAL_ea0fe6f3_4_k_cu_6617f8204cuda3std6ranges3__45__cpo4sizeE,(_ZN34_INTERNAL_ea0fe6f3_4_k_cu_6617f8206thrust24THRUST_300001_SM_1000_NS12placeholders2_3E - _ZN34_INTERNAL_ea0fe6f3_4_k_cu_6617f8204cuda3std6ranges3__45__cpo4sizeE)
_ZN34_INTERNAL_ea0fe6f3_4_k_cu_6617f8204cuda3std6ranges3__45__cpo4sizeE:
	.zero		1
	.type		_ZN34_INTERNAL_ea0fe6f3_4_k_cu_6617f8206thrust24THRUST_300001_SM_1000_NS12placeholders2_3E,@object
	.size		_ZN34_INTERNAL_ea0fe6f3_4_k_cu_6617f8206thrust24THRUST_300001_SM_1000_NS12placeholders2_3E,(_ZN34_INTERNAL_ea0fe6f3_4_k_cu_6617f8204cuda3std3__45__cpo6cbeginE - _ZN34_INTERNAL_ea0fe6f3_4_k_cu_6617f8206thrust24THRUST_300001_SM_1000_NS12placeholders2_3E)
_ZN34_INTERNAL_ea0fe6f3_4_k_cu_6617f8206thrust24THRUST_300001_SM_1000_NS12placeholders2_3E:
	.zero		1
	.type		_ZN34_INTERNAL_ea0fe6f3_4_k_cu_6617f8204cuda3std3__45__cpo6cbeginE,@object
	.size		_ZN34_INTERNAL_ea0fe6f3_4_k_cu_6617f8204cuda3std3__45__cpo6cbeginE,(_ZN34_INTERNAL_ea0fe6f3_4_k_cu_6617f8204cuda3std6ranges3__45__cpo6cbeginE - _ZN34_INTERNAL_ea0fe6f3_4_k_cu_6617f8204cuda3std3__45__cpo6cbeginE)
_ZN34_INTERNAL_ea0fe6f3_4_k_cu_6617f8204cuda3std3__45__cpo6cbeginE:
	.zero		1
	.type		_ZN34_INTERNAL_ea0fe6f3_4_k_cu_6617f8204cuda3std6ranges3__45__cpo6cbeginE,@object
	.size		_ZN34_INTERNAL_ea0fe6f3_4_k_cu_6617f8204cuda3std6ranges3__45__cpo6cbeginE,(_ZN34_INTERNAL_ea0fe6f3_4_k_cu_6617f8206thrust24THRUST_300001_SM_1000_NS12placeholders2_7E - _ZN34_INTERNAL_ea0fe6f3_4_k_cu_6617f8204cuda3std6ranges3__45__cpo6cbeginE)
_ZN34_INTERNAL_ea0fe6f3_4_k_cu_6617f8204cuda3std6ranges3__45__cpo6cbeginE:
	.zero		1
	.type		_ZN34_INTERNAL_ea0fe6f3_4_k_cu_6617f8206thrust24THRUST_300001_SM_1000_NS12placeholders2_7E,@object
	.size		_ZN34_INTERNAL_ea0fe6f3_4_k_cu_6617f8206thrust24THRUST_300001_SM_1000_NS12placeholders2_7E,(_ZN34_INTERNAL_ea0fe6f3_4_k_cu_6617f8204cuda3std3__45__cpo7crbeginE - _ZN34_INTERNAL_ea0fe6f3_4_k_cu_6617f8206thrust24THRUST_300001_SM_1000_NS12placeholders2_7E)
_ZN34_INTERNAL_ea0fe6f3_4_k_cu_6617f8206thrust24THRUST_300001_SM_1000_NS12placeholders2_7E:
	.zero		1
	.type		_ZN34_INTERNAL_ea0fe6f3_4_k_cu_6617f8204cuda3std3__45__cpo7crbeginE,@object
	.size		_ZN34_INTERNAL_ea0fe6f3_4_k_cu_6617f8204cuda3std3__45__cpo7crbeginE,(_ZN34_INTERNAL_ea0fe6f3_4_k_cu_6617f8204cuda3std6ranges3__45__cpo4nextE - _ZN34_INTERNAL_ea0fe6f3_4_k_cu_6617f8204cuda3std3__45__cpo7crbeginE)
_ZN34_INTERNAL_ea0fe6f3_4_k_cu_6617f8204cuda3std3__45__cpo7crbeginE:
	.zero		1
	.type		_ZN34_INTERNAL_ea0fe6f3_4_k_cu_6617f8204cuda3std6ranges3__45__cpo4nextE,@object
	.size		_ZN34_INTERNAL_ea0fe6f3_4_k_cu_6617f8204cuda3std6ranges3__45__cpo4nextE,(_ZN34_INTERNAL_ea0fe6f3_4_k_cu_6617f8204cuda3std6ranges3__45__cpo4swapE - _ZN34_INTERNAL_ea0fe6f3_4_k_cu_6617f8204cuda3std6ranges3__45__cpo4nextE)
_ZN34_INTERNAL_ea0fe6f3_4_k_cu_6617f8204cuda3std6ranges3__45__cpo4nextE:
	.zero		1
	.type		_ZN34_INTERNAL_ea0fe6f3_4_k_cu_6617f8204cuda3std6ranges3__45__cpo4swapE,@object
	.size		_ZN34_INTERNAL_ea0fe6f3_4_k_cu_6617f8204cuda3std6ranges3__45__cpo4swapE,(_ZN34_INTERNAL_ea0fe6f3_4_k_cu_6617f8206thrust24THRUST_300001_SM_1000_NS8cuda_cub10par_nosyncE - _ZN34_INTERNAL_ea0fe6f3_4_k_cu_6617f8204cuda3std6ranges3__45__cpo4swapE)
_ZN34_INTERNAL_ea0fe6f3_4_k_cu_6617f8204cuda3std6ranges3__45__cpo4swapE:
	.zero		1
	.type		_ZN34_INTERNAL_ea0fe6f3_4_k_cu_6617f8206thrust24THRUST_300001_SM_1000_NS8cuda_cub10par_nosyncE,@object
	.size		_ZN34_INTERNAL_ea0fe6f3_4_k_cu_6617f8206thrust24THRUST_300001_SM_1000_NS8cuda_cub10par_nosyncE,(_ZN34_INTERNAL_ea0fe6f3_4_k_cu_6617f8206thrust24THRUST_300001_SM_1000_NS12placeholders2_9E - _ZN34_INTERNAL_ea0fe6f3_4_k_cu_6617f8206thrust24THRUST_300001_SM_1000_NS8cuda_cub10par_nosyncE)
_ZN34_INTERNAL_ea0fe6f3_4_k_cu_6617f8206thrust24THRUST_300001_SM_1000_NS8cuda_cub10par_nosyncE:
	.zero		1
	.type		_ZN34_INTERNAL_ea0fe6f3_4_k_cu_6617f8206thrust24THRUST_300001_SM_1000_NS12placeholders2_9E,@object
	.size		_ZN34_INTERNAL_ea0fe6f3_4_k_cu_6617f8206thrust24THRUST_300001_SM_1000_NS12placeholders2_9E,(_ZN34_INTERNAL_ea0fe6f3_4_k_cu_6617f8204cuda3std3__436_GLOBAL__N__ea0fe6f3_4_k_cu_6617f8206ignoreE - _ZN34_INTERNAL_ea0fe6f3_4_k_cu_6617f8206thrust24THRUST_300001_SM_1000_NS12placeholders2_9E)
_ZN34_INTERNAL_ea0fe6f3_4_k_cu_6617f8206thrust24THRUST_300001_SM_1000_NS12placeholders2_9E:
	.zero		1
	.type		_ZN34_INTERNAL_ea0fe6f3_4_k_cu_6617f8204cuda3std3__436_GLOBAL__N__ea0fe6f3_4_k_cu_6617f8206ignoreE,@object
	.size		_ZN34_INTERNAL_ea0fe6f3_4_k_cu_6617f8204cuda3std3__436_GLOBAL__N__ea0fe6f3_4_k_cu_6617f8206ignoreE,(_ZN34_INTERNAL_ea0fe6f3_4_k_cu_6617f8204cuda3std6ranges3__45__cpo4dataE - _ZN34_INTERNAL_ea0fe6f3_4_k_cu_6617f8204cuda3std3__436_GLOBAL__N__ea0fe6f3_4_k_cu_6617f8206ignoreE)
_ZN34_INTERNAL_ea0fe6f3_4_k_cu_6617f8204cuda3std3__436_GLOBAL__N__ea0fe6f3_4_k_cu_6617f8206ignoreE:
	.zero		1
	.type		_ZN34_INTERNAL_ea0fe6f3_4_k_cu_6617f8204cuda3std6ranges3__45__cpo4dataE,@object
	.size		_ZN34_INTERNAL_ea0fe6f3_4_k_cu_6617f8204cuda3std6ranges3__45__cpo4dataE,(_ZN34_INTERNAL_ea0fe6f3_4_k_cu_6617f8206thrust24THRUST_300001_SM_1000_NS12placeholders2_1E - _ZN34_INTERNAL_ea0fe6f3_4_k_cu_6617f8204cuda3std6ranges3__45__cpo4dataE)
_ZN34_INTERNAL_ea0fe6f3_4_k_cu_6617f8204cuda3std6ranges3__45__cpo4dataE:
	.zero		1
	.type		_ZN34_INTERNAL_ea0fe6f3_4_k_cu_6617f8206thrust24THRUST_300001_SM_1000_NS12placeholders2_1E,@object
	.size		_ZN34_INTERNAL_ea0fe6f3_4_k_cu_6617f8206thrust24THRUST_300001_SM_1000_NS12placeholders2_1E,(_ZN34_INTERNAL_ea0fe6f3_4_k_cu_6617f8204cuda3std3__45__cpo5beginE - _ZN34_INTERNAL_ea0fe6f3_4_k_cu_6617f8206thrust24THRUST_300001_SM_1000_NS12placeholders2_1E)
_ZN34_INTERNAL_ea0fe6f3_4_k_cu_6617f8206thrust24THRUST_300001_SM_1000_NS12placeholders2_1E:
	.zero		1
	.type		_ZN34_INTERNAL_ea0fe6f3_4_k_cu_6617f8204cuda3std3__45__cpo5beginE,@object
	.size		_ZN34_INTERNAL_ea0fe6f3_4_k_cu_6617f8204cuda3std3__45__cpo5beginE,(_ZN34_INTERNAL_ea0fe6f3_4_k_cu_6617f8204cuda3std6ranges3__45__cpo5beginE - _ZN34_INTERNAL_ea0fe6f3_4_k_cu_6617f8204cuda3std3__45__cpo5beginE)
_ZN34_INTERNAL_ea0fe6f3_4_k_cu_6617f8204cuda3std3__45__cpo5beginE:
	.zero		1
	.type		_ZN34_INTERNAL_ea0fe6f3_4_k_cu_6617f8204cuda3std6ranges3__45__cpo5beginE,@object
	.size		_ZN34_INTERNAL_ea0fe6f3_4_k_cu_6617f8204cuda3std6ranges3__45__cpo5beginE,(_ZN34_INTERNAL_ea0fe6f3_4_k_cu_6617f8206thrust24THRUST_300001_SM_1000_NS12placeholders2_5E - _ZN34_INTERNAL_ea0fe6f3_4_k_cu_6617f8204cuda3std6ranges3__45__cpo5beginE)
_ZN34_INTERNAL_ea0fe6f3_4_k_cu_6617f8204cuda3std6ranges3__45__cpo5beginE:
	.zero		1
	.type		_ZN34_INTERNAL_ea0fe6f3_4_k_cu_6617f8206thrust24THRUST_300001_SM_1000_NS12placeholders2_5E,@object
	.size		_ZN34_INTERNAL_ea0fe6f3_4_k_cu_6617f8206thrust24THRUST_300001_SM_1000_NS12placeholders2_5E,(_ZN34_INTERNAL_ea0fe6f3_4_k_cu_6617f8204cuda3std3__45__cpo6rbeginE - _ZN34_INTERNAL_ea0fe6f3_4_k_cu_6617f8206thrust24THRUST_300001_SM_1000_NS12placeholders2_5E)
_ZN34_INTERNAL_ea0fe6f3_4_k_cu_6617f8206thrust24THRUST_300001_SM_1000_NS12placeholders2_5E:
	.zero		1
	.type		_ZN34_INTERNAL_ea0fe6f3_4_k_cu_6617f8204cuda3std3__45__cpo6rbeginE,@object
	.size		_ZN34_INTERNAL_ea0fe6f3_4_k_cu_6617f8204cuda3std3__45__cpo6rbeginE,(_ZN34_INTERNAL_ea0fe6f3_4_k_cu_6617f8204cuda3std6ranges3__45__cpo7advanceE - _ZN34_INTERNAL_ea0fe6f3_4_k_cu_6617f8204cuda3std3__45__cpo6rbeginE)
_ZN34_INTERNAL_ea0fe6f3_4_k_cu_6617f8204cuda3std3__45__cpo6rbeginE:
	.zero		1
	.type		_ZN34_INTERNAL_ea0fe6f3_4_k_cu_6617f8204cuda3std6ranges3__45__cpo7advanceE,@object
	.size		_ZN34_INTERNAL_ea0fe6f3_4_k_cu_6617f8204cuda3std6ranges3__45__cpo7advanceE,(_ZN34_INTERNAL_ea0fe6f3_4_k_cu_6617f8204cuda3std3__47nulloptE - _ZN34_INTERNAL_ea0fe6f3_4_k_cu_6617f8204cuda3std6ranges3__45__cpo7advanceE)
_ZN34_INTERNAL_ea0fe6f3_4_k_cu_6617f8204cuda3std6ranges3__45__cpo7advanceE:
	.zero		1
	.type		_ZN34_INTERNAL_ea0fe6f3_4_k_cu_6617f8204cuda3std3__47nulloptE,@object
	.size		_ZN34_INTERNAL_ea0fe6f3_4_k_cu_6617f8204cuda3std3__47nulloptE,(_ZN34_INTERNAL_ea0fe6f3_4_k_cu_6617f8204cuda3std6ranges3__45__cpo8distanceE - _ZN34_INTERNAL_ea0fe6f3_4_k_cu_6617f8204cuda3std3__47nulloptE)
_ZN34_INTERNAL_ea0fe6f3_4_k_cu_6617f8204cuda3std3__47nulloptE:
	.zero		1
	.type		_ZN34_INTERNAL_ea0fe6f3_4_k_cu_6617f8204cuda3std6ranges3__45__cpo8distanceE,@object
	.size		_ZN34_INTERNAL_ea0fe6f3_4_k_cu_6617f8204cuda3std6ranges3__45__cpo8distanceE,(_ZN34_INTERNAL_ea0fe6f3_4_k_cu_6617f8206thrust24THRUST_300001_SM_1000_NS12placeholders3_10E - _ZN34_INTERNAL_ea0fe6f3_4_k_cu_6617f8204cuda3std6ranges3__45__cpo8distanceE)
_ZN34_INTERNAL_ea0fe6f3_4_k_cu_6617f8204cuda3std6ranges3__45__cpo8distanceE:
	.zero		1
	.type		_ZN34_INTERNAL_ea0fe6f3_4_k_cu_6617f8206thrust24THRUST_300001_SM_1000_NS12placeholders3_10E,@object
	.size		_ZN34_INTERNAL_ea0fe6f3_4_k_cu_6617f8206thrust24THRUST_300001_SM_1000_NS12placeholders3_10E,(_ZN34_INTERNAL_ea0fe6f3_4_k_cu_6617f8204cuda3std3__419piecewise_constructE - _ZN34_INTERNAL_ea0fe6f3_4_k_cu_6617f8206thrust24THRUST_300001_SM_1000_NS12placeholders3_10E)
_ZN34_INTERNAL_ea0fe6f3_4_k_cu_6617f8206thrust24THRUST_300001_SM_1000_NS12placeholders3_10E:
	.zero		1
	.type		_ZN34_INTERNAL_ea0fe6f3_4_k_cu_6617f8204cuda3std3__419piecewise_constructE,@object
	.size		_ZN34_INTERNAL_ea0fe6f3_4_k_cu_6617f8204cuda3std3__419piecewise_constructE,(_ZN34_INTERNAL_ea0fe6f3_4_k_cu_6617f8204cuda3std6ranges3__45__cpo5cdataE - _ZN34_INTERNAL_ea0fe6f3_4_k_cu_6617f8204cuda3std3__419piecewise_constructE)
_ZN34_INTERNAL_ea0fe6f3_4_k_cu_6617f8204cuda3std3__419piecewise_constructE:
	.zero		1
	.type		_ZN34_INTERNAL_ea0fe6f3_4_k_cu_6617f8204cuda3std6ranges3__45__cpo5cdataE,@object
	.size		_ZN34_INTERNAL_ea0fe6f3_4_k_cu_6617f8204cuda3std6ranges3__45__cpo5cdataE,(_ZN34_INTERNAL_ea0fe6f3_4_k_cu_6617f8206thrust24THRUST_300001_SM_1000_NS12placeholders2_2E - _ZN34_INTERNAL_ea0fe6f3_4_k_cu_6617f8204cuda3std6ranges3__45__cpo5cdataE)
_ZN34_INTERNAL_ea0fe6f3_4_k_cu_6617f8204cuda3std6ranges3__45__cpo5cdataE:
	.zero		1
	.type		_ZN34_INTERNAL_ea0fe6f3_4_k_cu_6617f8206thrust24THRUST_300001_SM_1000_NS12placeholders2_2E,@object
	.size		_ZN34_INTERNAL_ea0fe6f3_4_k_cu_6617f8206thrust24THRUST_300001_SM_1000_NS12placeholders2_2E,(_ZN34_INTERNAL_ea0fe6f3_4_k_cu_6617f8204cuda3std3__45__cpo3endE - _ZN34_INTERNAL_ea0fe6f3_4_k_cu_6617f8206thrust24THRUST_300001_SM_1000_NS12placeholders2_2E)
_ZN34_INTERNAL_ea0fe6f3_4_k_cu_6617f8206thrust24THRUST_300001_SM_1000_NS12placeholders2_2E:
	.zero		1
	.type		_ZN34_INTERNAL_ea0fe6f3_4_k_cu_6617f8204cuda3std3__45__cpo3endE,@object
	.size		_ZN34_INTERNAL_ea0fe6f3_4_k_cu_6617f8204cuda3std3__45__cpo3endE,(_ZN34_INTERNAL_ea0fe6f3_4_k_cu_6617f8204cuda3std6ranges3__45__cpo3endE - _ZN34_INTERNAL_ea0fe6f3_4_k_cu_6617f8204cuda3std3__45__cpo3endE)
_ZN34_INTERNAL_ea0fe6f3_4_k_cu_6617f8204cuda3std3__45__cpo3endE:
	.zero		1
	.type		_ZN34_INTERNAL_ea0fe6f3_4_k_cu_6617f8204cuda3std6ranges3__45__cpo3endE,@object
	.size		_ZN34_INTERNAL_ea0fe6f3_4_k_cu_6617f8204cuda3std6ranges3__45__cpo3endE,(_ZN34_INTERNAL_ea0fe6f3_4_k_cu_6617f8206thrust24THRUST_300001_SM_1000_NS12placeholders2_6E - _ZN34_INTERNAL_ea0fe6f3_4_k_cu_6617f8204cuda3std6ranges3__45__cpo3endE)
_ZN34_INTERNAL_ea0fe6f3_4_k_cu_6617f8204cuda3std6ranges3__45__cpo3endE:
	.zero		1
	.type		_ZN34_INTERNAL_ea0fe6f3_4_k_cu_6617f8206thrust24THRUST_300001_SM_1000_NS12placeholders2_6E,@object
	.size		_ZN34_INTERNAL_ea0fe6f3_4_k_cu_6617f8206thrust24THRUST_300001_SM_1000_NS12placeholders2_6E,(_ZN34_INTERNAL_ea0fe6f3_4_k_cu_6617f8204cuda3std3__45__cpo4rendE - _ZN34_INTERNAL_ea0fe6f3_4_k_cu_6617f8206thrust24THRUST_300001_SM_1000_NS12placeholders2_6E)
_ZN34_INTERNAL_ea0fe6f3_4_k_cu_6617f8206thrust24THRUST_300001_SM_1000_NS12placeholders2_6E:
	.zero		1
	.type		_ZN34_INTERNAL_ea0fe6f3_4_k_cu_6617f8204cuda3std3__45__cpo4rendE,@object
	.size		_ZN34_INTERNAL_ea0fe6f3_4_k_cu_6617f8204cuda3std3__45__cpo4rendE,(_ZN34_INTERNAL_ea0fe6f3_4_k_cu_6617f8204cuda3std6ranges3__45__cpo9iter_swapE - _ZN34_INTERNAL_ea0fe6f3_4_k_cu_6617f8204cuda3std3__45__cpo4rendE)
_ZN34_INTERNAL_ea0fe6f3_4_k_cu_6617f8204cuda3std3__45__cpo4rendE:
	.zero		1
	.type		_ZN34_INTERNAL_ea0fe6f3_4_k_cu_6617f8204cuda3std6ranges3__45__cpo9iter_swapE,@object
	.size		_ZN34_INTERNAL_ea0fe6f3_4_k_cu_6617f8204cuda3std6ranges3__45__cpo9iter_swapE,(_ZN34_INTERNAL_ea0fe6f3_4_k_cu_6617f8204cuda3std3__48unexpectE - _ZN34_INTERNAL_ea0fe6f3_4_k_cu_6617f8204cuda3std6ranges3__45__cpo9iter_swapE)
_ZN34_INTERNAL_ea0fe6f3_4_k_cu_6617f8204cuda3std6ranges3__45__cpo9iter_swapE:
	.zero		1
	.type		_ZN34_INTERNAL_ea0fe6f3_4_k_cu_6617f8204cuda3std3__48unexpectE,@object
	.size		_ZN34_INTERNAL_ea0fe6f3_4_k_cu_6617f8204cuda3std3__48unexpectE,(_ZN34_INTERNAL_ea0fe6f3_4_k_cu_6617f8206thrust24THRUST_300001_SM_1000_NS8cuda_cub3parE - _ZN34_INTERNAL_ea0fe6f3_4_k_cu_6617f8204cuda3std3__48unexpectE)
_ZN34_INTERNAL_ea0fe6f3_4_k_cu_6617f8204cuda3std3__48unexpectE:
	.zero		1
	.type		_ZN34_INTERNAL_ea0fe6f3_4_k_cu_6617f8206thrust24THRUST_300001_SM_1000_NS8cuda_cub3parE,@object
	.size		_ZN34_INTERNAL_ea0fe6f3_4_k_cu_6617f8206thrust24THRUST_300001_SM_1000_NS8cuda_cub3parE,(_ZN34_INTERNAL_ea0fe6f3_4_k_cu_6617f8206thrust24THRUST_300001_SM_1000_NS12placeholders2_4E - _ZN34_INTERNAL_ea0fe6f3_4_k_cu_6617f8206thrust24THRUST_300001_SM_1000_NS8cuda_cub3parE)
_ZN34_INTERNAL_ea0fe6f3_4_k_cu_6617f8206thrust24THRUST_300001_SM_1000_NS8cuda_cub3parE:
	.zero		1
	.type		_ZN34_INTERNAL_ea0fe6f3_4_k_cu_6617f8206thrust24THRUST_300001_SM_1000_NS12placeholders2_4E,@object
	.size		_ZN34_INTERNAL_ea0fe6f3_4_k_cu_6617f8206thrust24THRUST_300001_SM_1000_NS12placeholders2_4E,(_ZN34_INTERNAL_ea0fe6f3_4_k_cu_6617f8204cuda3std3__45__cpo4cendE - _ZN34_INTERNAL_ea0fe6f3_4_k_cu_6617f8206thrust24THRUST_300001_SM_1000_NS12placeholders2_4E)
_ZN34_INTERNAL_ea0fe6f3_4_k_cu_6617f8206thrust24THRUST_300001_SM_1000_NS12placeholders2_4E:
	.zero		1
	.type		_ZN34_INTERNAL_ea0fe6f3_4_k_cu_6617f8204cuda3std3__45__cpo4cendE,@object
	.size		_ZN34_INTERNAL_ea0fe6f3_4_k_cu_6617f8204cuda3std3__45__cpo4cendE,(_ZN34_INTERNAL_ea0fe6f3_4_k_cu_6617f8204cuda3std6ranges3__45__cpo4cendE - _ZN34_INTERNAL_ea0fe6f3_4_k_cu_6617f8204cuda3std3__45__cpo4cendE)
_ZN34_INTERNAL_ea0fe6f3_4_k_cu_6617f8204cuda3std3__45__cpo4cendE:
	.zero		1
	.type		_ZN34_INTERNAL_ea0fe6f3_4_k_cu_6617f8204cuda3std6ranges3__45__cpo4cendE,@object
	.size		_ZN34_INTERNAL_ea0fe6f3_4_k_cu_6617f8204cuda3std6ranges3__45__cpo4cendE,(_ZN34_INTERNAL_ea0fe6f3_4_k_cu_6617f8204cuda3std3__420unreachable_sentinelE - _ZN34_INTERNAL_ea0fe6f3_4_k_cu_6617f8204cuda3std6ranges3__45__cpo4cendE)
_ZN34_INTERNAL_ea0fe6f3_4_k_cu_6617f8204cuda3std6ranges3__45__cpo4cendE:
	.zero		1
	.type		_ZN34_INTERNAL_ea0fe6f3_4_k_cu_6617f8204cuda3std3__420unreachable_sentinelE,@object
	.size		_ZN34_INTERNAL_ea0fe6f3_4_k_cu_6617f8204cuda3std3__420unreachable_sentinelE,(_ZN34_INTERNAL_ea0fe6f3_4_k_cu_6617f8204cuda3std6ranges3__45__cpo5ssizeE - _ZN34_INTERNAL_ea0fe6f3_4_k_cu_6617f8204cuda3std3__420unreachable_sentinelE)
_ZN34_INTERNAL_ea0fe6f3_4_k_cu_6617f8204cuda3std3__420unreachable_sentinelE:
	.zero		1
	.type		_ZN34_INTERNAL_ea0fe6f3_4_k_cu_6617f8204cuda3std6ranges3__45__cpo5ssizeE,@object
	.size		_ZN34_INTERNAL_ea0fe6f3_4_k_cu_6617f8204cuda3std6ranges3__45__cpo5ssizeE,(_ZN34_INTERNAL_ea0fe6f3_4_k_cu_6617f8206thrust24THRUST_300001_SM_1000_NS12placeholders2_8E - _ZN34_INTERNAL_ea0fe6f3_4_k_cu_6617f8204cuda3std6ranges3__45__cpo5ssizeE)
_ZN34_INTERNAL_ea0fe6f3_4_k_cu_6617f8204cuda3std6ranges3__45__cpo5ssizeE:
	.zero		1
	.type		_ZN34_INTERNAL_ea0fe6f3_4_k_cu_6617f8206thrust24THRUST_300001_SM_1000_NS12placeholders2_8E,@object
	.size		_ZN34_INTERNAL_ea0fe6f3_4_k_cu_6617f8206thrust24THRUST_300001_SM_1000_NS12placeholders2_8E,(_ZN34_INTERNAL_ea0fe6f3_4_k_cu_6617f8204cuda3std3__45__cpo5crendE - _ZN34_INTERNAL_ea0fe6f3_4_k_cu_6617f8206thrust24THRUST_300001_SM_1000_NS12placeholders2_8E)
_ZN34_INTERNAL_ea0fe6f3_4_k_cu_6617f8206thrust24THRUST_300001_SM_1000_NS12placeholders2_8E:
	.zero		1
	.type		_ZN34_INTERNAL_ea0fe6f3_4_k_cu_6617f8204cuda3std3__45__cpo5crendE,@object
	.size		_ZN34_INTERNAL_ea0fe6f3_4_k_cu_6617f8204cuda3std3__45__cpo5crendE,(_ZN34_INTERNAL_ea0fe6f3_4_k_cu_6617f8204cuda3std6ranges3__45__cpo4prevE - _ZN34_INTERNAL_ea0fe6f3_4_k_cu_6617f8204cuda3std3__45__cpo5crendE)
_ZN34_INTERNAL_ea0fe6f3_4_k_cu_6617f8204cuda3std3__45__cpo5crendE:
	.zero		1
	.type		_ZN34_INTERNAL_ea0fe6f3_4_k_cu_6617f8204cuda3std6ranges3__45__cpo4prevE,@object
	.size		_ZN34_INTERNAL_ea0fe6f3_4_k_cu_6617f8204cuda3std6ranges3__45__cpo4prevE,(_ZN34_INTERNAL_ea0fe6f3_4_k_cu_6617f8204cuda3std6ranges3__45__cpo9iter_moveE - _ZN34_INTERNAL_ea0fe6f3_4_k_cu_6617f8204cuda3std6ranges3__45__cpo4prevE)
_ZN34_INTERNAL_ea0fe6f3_4_k_cu_6617f8204cuda3std6ranges3__45__cpo4prevE:
	.zero		1
	.type		_ZN34_INTERNAL_ea0fe6f3_4_k_cu_6617f8204cuda3std6ranges3__45__cpo9iter_moveE,@object
	.size		_ZN34_INTERNAL_ea0fe6f3_4_k_cu_6617f8204cuda3std6ranges3__45__cpo9iter_moveE,(_ZN34_INTERNAL_ea0fe6f3_4_k_cu_6617f8206thrust24THRUST_300001_SM_1000_NS6system6detail10sequential3seqE - _ZN34_INTERNAL_ea0fe6f3_4_k_cu_6617f8204cuda3std6ranges3__45__cpo9iter_moveE)
_ZN34_INTERNAL_ea0fe6f3_4_k_cu_6617f8204cuda3std6ranges3__45__cpo9iter_moveE:
	.zero		1
	.type		_ZN34_INTERNAL_ea0fe6f3_4_k_cu_6617f8206thrust24THRUST_300001_SM_1000_NS6system6detail10sequential3seqE,@object
	.size		_ZN34_INTERNAL_ea0fe6f3_4_k_cu_6617f8206thrust24THRUST_300001_SM_1000_NS6system6detail10sequential3seqE,(.L_31 - _ZN34_INTERNAL_ea0fe6f3_4_k_cu_6617f8206thrust24THRUST_300001_SM_1000_NS6system6detail10sequential3seqE)
_ZN34_INTERNAL_ea0fe6f3_4_k_cu_6617f8206thrust24THRUST_300001_SM_1000_NS6system6detail10sequential3seqE:
	.zero		1
.L_31:


//--------------------- .nv.constant0._ZN3cub18CUB_300001_SM_10006detail8for_each13static_kernelINS2_12policy_hub_t12policy_500_tEmN6thrust24THRUST_300001_SM_1000_NS8cuda_cub20__uninitialized_fill7functorINS7_10device_ptrIfEEfEEEEvT0_T1_ --------------------------
	.section	.nv.constant0._ZN3cub18CUB_300001_SM_10006detail8for_each13static_kernelINS2_12policy_hub_t12policy_500_tEmN6thrust24THRUST_300001_SM_1000_NS8cuda_cub20__uninitialized_fill7functorINS7_10device_ptrIfEEfEEEEvT0_T1_,"a",@progbits
	.sectionflags	@""
	.align	4
.nv.constant0._ZN3cub18CUB_300001_SM_10006detail8for_each13static_kernelINS2_12policy_hub_t12policy_500_tEmN6thrust24THRUST_300001_SM_1000_NS8cuda_cub20__uninitialized_fill7functorINS7_10device_ptrIfEEfEEEEvT0_T1_:
	.zero		920


//--------------------- .nv.constant0._ZN3cub18CUB_300001_SM_10006detail11EmptyKernelIvEEvv --------------------------
	.section	.nv.constant0._ZN3cub18CUB_300001_SM_10006detail11EmptyKernelIvEEvv,"a",@progbits
	.sectionflags	@""
	.align	4
.nv.constant0._ZN3cub18CUB_300001_SM_10006detail11EmptyKernelIvEEvv:
	.zero		896


//--------------------- .nv.constant0._Z11sgemm_naivePKfS0_Pfiiiff --------------------------
	.section	.nv.constant0._Z11sgemm_naivePKfS0_Pfiiiff,"a",@progbits
	.sectionflags	@""
	.align	4
.nv.constant0._Z11sgemm_naivePKfS0_Pfiiiff:
	.zero		940


//--------------------- SYMBOLS --------------------------

	.type		.nv.reservedSmem.offset0,@object
	.size		.nv.reservedSmem.offset0,0x4
